def matmul_kernel(
    a_ptr,
    b_ptr,
    c_ptr,
    M,
    N,
    K,
    stride_am,
    stride_ak,
    stride_bk,
    stride_bn,
    stride_cm,
    stride_cn,
    BLOCK_M: tl.constexpr,
    BLOCK_N: tl.constexpr,
    BLOCK_K: tl.constexpr,
    GROUP_M: tl.constexpr,
):
    pid = tl.program_id(axis=0)
    num_pid_m = tl.cdiv(M, BLOCK_M)
    num_pid_n = tl.cdiv(N, BLOCK_N)
    num_pid_in_group = GROUP_M * num_pid_n
    group_id = pid // num_pid_in_group
    first_pid_m = group_id * GROUP_M
    group_size_m = min(num_pid_m - first_pid_m, GROUP_M)
    pid_m = first_pid_m + ((pid % num_pid_in_group) % group_size_m)
    pid_n = (pid % num_pid_in_group) // group_size_m

    offs_am = (pid_m * BLOCK_M + tl.arange(0, BLOCK_M)) % M
    offs_bn = (pid_n * BLOCK_N + tl.arange(0, BLOCK_N)) % N
    offs_k = tl.arange(0, BLOCK_K)
    a_ptrs = a_ptr + offs_am[:, None] * stride_am + offs_k[None, :] * stride_ak
    b_ptrs = b_ptr + offs_k[:, None] * stride_bk + offs_bn[None, :] * stride_bn

    acc = tl.zeros((BLOCK_M, BLOCK_N), dtype=tl.float32)
    for kk in range(0, tl.cdiv(K, BLOCK_K)):
        a = tl.load(a_ptrs, mask=offs_k[None, :] < K - kk * BLOCK_K, other=0.0)
        b = tl.load(b_ptrs, mask=offs_k[:, None] < K - kk * BLOCK_K, other=0.0)
        acc = tl.dot(a, b, acc)
        a_ptrs += BLOCK_K * stride_ak
        b_ptrs += BLOCK_K * stride_bk

    c = acc.to(c_ptr.dtype.element_ty)
    offs_cm = pid_m * BLOCK_M + tl.arange(0, BLOCK_M)
    offs_cn = pid_n * BLOCK_N + tl.arange(0, BLOCK_N)
    c_ptrs = c_ptr + offs_cm[:, None] * stride_cm + offs_cn[None, :] * stride_cn
    mask = (offs_cm[:, None] < M) & (offs_cn[None, :] < N)
    tl.store(c_ptrs, c, mask=mask)

# config = {"BLOCK_K": 64, "BLOCK_M": 128, "BLOCK_N": 64, "GROUP_M": 8, "arch": "sm_100", "dtype": "fp32", "num_ctas": 1, "num_stages": 3, "num_warps": 16}
# arch = sm_100


// ===== COMPILED SASS (sm_100a) =====

	.target	sm_100a

	.elftype	@"ET_EXEC"


//--------------------- .note.nv.tkinfo           --------------------------
	.section	.note.nv.tkinfo,"",@"SHT_NOTE"
	.sectionflags	@"SHF_NOTE_NV_TKINFO"
	.tkinfo
        /*0018*/ 	.word	0x00000081
        /*0030*/ 	.string	""
        /*0030*/ 	.string	"ptxas-blackwell"
        /*0030*/ 	.string	"Cuda compilation tools, release 12.9, V12.9.86"
        /*0030*/ 	.string	"Build cuda_12.9.r12.9/compiler.36037853_0"
        /*0030*/ 	.string	"-v  -suppress-debug-info  -lineinfo  -arch sm_100a "



//--------------------- .note.nv.cuver            --------------------------
	.section	.note.nv.cuver,"",@"SHT_NOTE"
	.sectionflags	@"SHF_NOTE_NV_CUVER"
        /*0018*/ 	.short	0x0001
        /*001a*/ 	.short	0x0064
        /*001c*/ 	.short	0x0001
        /*001e*/ 	.short	0x0000
        /*0020*/ 	.short	0x0001
        /*0022*/ 	.short	0x0000


//--------------------- .nv.info                  --------------------------
	.section	.nv.info,"",@"SHT_CUDA_INFO"
	.align	4


	//----- nvinfo : EIATTR_REGCOUNT
	.align		4
        /*0000*/ 	.byte	0x04, 0x2f
        /*0002*/ 	.short	(.L_1 - .L_0)
	.align		4
.L_0:
        /*0004*/ 	.word	index@(matmul_kernel)
        /*0008*/ 	.word	0x00000080


	//----- nvinfo : EIATTR_FRAME_SIZE
	.align		4
.L_1:
        /*000c*/ 	.byte	0x04, 0x11
        /*000e*/ 	.short	(.L_3 - .L_2)
	.align		4
.L_2:
        /*0010*/ 	.word	index@(matmul_kernel)
        /*0014*/ 	.word	0x00000000


	//----- nvinfo : EIATTR_MIN_STACK_SIZE
	.align		4
.L_3:
        /*0018*/ 	.byte	0x04, 0x12
        /*001a*/ 	.short	(.L_5 - .L_4)
	.align		4
.L_4:
        /*001c*/ 	.word	index@(matmul_kernel)
        /*0020*/ 	.word	0x00000000
.L_5:


//--------------------- .nv.info.matmul_kernel    --------------------------
	.section	.nv.info.matmul_kernel,"",@"SHT_CUDA_INFO"
	.sectionflags	@""
	.align	4


	//----- nvinfo : EIATTR_CUDA_API_VERSION
	.align		4
        /*0000*/ 	.byte	0x04, 0x37
        /*0002*/ 	.short	(.L_7 - .L_6)
.L_6:
        /*0004*/ 	.word	0x00000081


	//----- nvinfo : EIATTR_KPARAM_INFO
	.align		4
.L_7:
        /*0008*/ 	.byte	0x04, 0x17
        /*000a*/ 	.short	(.L_9 - .L_8)
.L_8:
        /*000c*/ 	.word	0x00000000
        /*0010*/ 	.short	0x000d
        /*0012*/ 	.short	0x0048
        /*0014*/ 	.byte	0x00, 0xf4, 0x21, 0x00


	//----- nvinfo : EIATTR_KPARAM_INFO
	.align		4
.L_9:
        /*0018*/ 	.byte	0x04, 0x17
        /*001a*/ 	.short	(.L_11 - .L_10)
.L_10:
        /*001c*/ 	.word	0x00000000
        /*0020*/ 	.short	0x000c
        /*0022*/ 	.short	0x0040
        /*0024*/ 	.byte	0x00, 0xf4, 0x21, 0x00


	//----- nvinfo : EIATTR_KPARAM_INFO
	.align		4
.L_11:
        /*0028*/ 	.byte	0x04, 0x17
        /*002a*/ 	.short	(.L_13 - .L_12)
.L_12:
        /*002c*/ 	.word	0x00000000
        /*0030*/ 	.short	0x000b
        /*0032*/ 	.short	0x0038
        /*0034*/ 	.byte	0x00, 0xf0, 0x11, 0x00


	//----- nvinfo : EIATTR_KPARAM_INFO
	.align		4
.L_13:
        /*0038*/ 	.byte	0x04, 0x17
        /*003a*/ 	.short	(.L_15 - .L_14)
.L_14:
        /*003c*/ 	.word	0x00000000
        /*0040*/ 	.short	0x000a
        /*0042*/ 	.short	0x0034
        /*0044*/ 	.byte	0x00, 0xf0, 0x11, 0x00


	//----- nvinfo : EIATTR_KPARAM_INFO
	.align		4
.L_15:
        /*0048*/ 	.byte	0x04, 0x17
        /*004a*/ 	.short	(.L_17 - .L_16)
.L_16:
        /*004c*/ 	.word	0x00000000
        /*0050*/ 	.short	0x0009
        /*0052*/ 	.short	0x0030
        /*0054*/ 	.byte	0x00, 0xf0, 0x11, 0x00


	//----- nvinfo : EIATTR_KPARAM_INFO
	.align		4
.L_17:
        /*0058*/ 	.byte	0x04, 0x17
        /*005a*/ 	.short	(.L_19 - .L_18)
.L_18:
        /*005c*/ 	.word	0x00000000
        /*0060*/ 	.short	0x0008
        /*0062*/ 	.short	0x002c
        /*0064*/ 	.byte	0x00, 0xf0, 0x11, 0x00


	//----- nvinfo : EIATTR_KPARAM_INFO
	.align		4
.L_19:
        /*0068*/ 	.byte	0x04, 0x17
        /*006a*/ 	.short	(.L_21 - .L_20)
.L_20:
        /*006c*/ 	.word	0x00000000
        /*0070*/ 	.short	0x0007
        /*0072*/ 	.short	0x0028
        /*0074*/ 	.byte	0x00, 0xf0, 0x11, 0x00


	//----- nvinfo : EIATTR_KPARAM_INFO
	.align		4
.L_21:
        /*0078*/ 	.byte	0x04, 0x17
        /*007a*/ 	.short	(.L_23 - .L_22)
.L_22:
        /*007c*/ 	.word	0x00000000
        /*0080*/ 	.short	0x0006
        /*0082*/ 	.short	0x0024
        /*0084*/ 	.byte	0x00, 0xf0, 0x11, 0x00


	//----- nvinfo : EIATTR_KPARAM_INFO
	.align		4
.L_23:
        /*0088*/ 	.byte	0x04, 0x17
        /*008a*/ 	.short	(.L_25 - .L_24)
.L_24:
        /*008c*/ 	.word	0x00000000
        /*0090*/ 	.short	0x0005
        /*0092*/ 	.short	0x0020
        /*0094*/ 	.byte	0x00, 0xf0, 0x11, 0x00


	//----- nvinfo : EIATTR_KPARAM_INFO
	.align		4
.L_25:
        /*0098*/ 	.byte	0x04, 0x17
        /*009a*/ 	.short	(.L_27 - .L_26)
.L_26:
        /*009c*/ 	.word	0x00000000
        /*00a0*/ 	.short	0x0004
        /*00a2*/ 	.short	0x001c
        /*00a4*/ 	.byte	0x00, 0xf0, 0x11, 0x00


	//----- nvinfo : EIATTR_KPARAM_INFO
	.align		4
.L_27:
        /*00a8*/ 	.byte	0x04, 0x17
        /*00aa*/ 	.short	(.L_29 - .L_28)
.L_28:
        /*00ac*/ 	.word	0x00000000
        /*00b0*/ 	.short	0x0003
        /*00b2*/ 	.short	0x0018
        /*00b4*/ 	.byte	0x00, 0xf0, 0x11, 0x00


	//----- nvinfo : EIATTR_KPARAM_INFO
	.align		4
.L_29:
        /*00b8*/ 	.byte	0x04, 0x17
        /*00ba*/ 	.short	(.L_31 - .L_30)
.L_30:
        /*00bc*/ 	.word	0x00000000
        /*00c0*/ 	.short	0x0002
        /*00c2*/ 	.short	0x0010
        /*00c4*/ 	.byte	0x00, 0xf4, 0x21, 0x00


	//----- nvinfo : EIATTR_KPARAM_INFO
	.align		4
.L_31:
        /*00c8*/ 	.byte	0x04, 0x17
        /*00ca*/ 	.short	(.L_33 - .L_32)
.L_32:
        /*00cc*/ 	.word	0x00000000
        /*00d0*/ 	.short	0x0001
        /*00d2*/ 	.short	0x0008
        /*00d4*/ 	.byte	0x00, 0xf4, 0x21, 0x00


	//----- nvinfo : EIATTR_KPARAM_INFO
	.align		4
.L_33:
        /*00d8*/ 	.byte	0x04, 0x17
        /*00da*/ 	.short	(.L_35 - .L_34)
.L_34:
        /*00dc*/ 	.word	0x00000000
        /*00e0*/ 	.short	0x0000
        /*00e2*/ 	.short	0x0000
        /*00e4*/ 	.byte	0x00, 0xf4, 0x21, 0x00


	//----- nvinfo : EIATTR_SPARSE_MMA_MASK
	.align		4
.L_35:
        /*00e8*/ 	.byte	0x03, 0x50
        /*00ea*/ 	.short	0x0000


	//----- nvinfo : EIATTR_MAXREG_COUNT
	.align		4
        /*00ec*/ 	.byte	0x03, 0x1b
        /*00ee*/ 	.short	0x0080


	//----- nvinfo : EIATTR_NUM_BARRIERS
	.align		4
        /*00f0*/ 	.byte	0x02, 0x4c
        /*00f2*/ 	.byte	0x01
	.zero		1


	//----- nvinfo : EIATTR_VRC_CTA_INIT_COUNT
	.align		4
        /*00f4*/ 	.byte	0x02, 0x4a
	.zero		1
	.zero		1


	//----- nvinfo : EIATTR_EXIT_INSTR_OFFSETS
	.align		4
        /*00f8*/ 	.byte	0x04, 0x1c
        /*00fa*/ 	.short	(.L_37 - .L_36)


	//   ....[0]....
.L_36:
        /*00fc*/ 	.word	0x00004850


	//   ....[1]....
        /*0100*/ 	.word	0x00004870


	//----- nvinfo : EIATTR_REQNTID
	.align		4
.L_37:
        /*0104*/ 	.byte	0x04, 0x10
        /*0106*/ 	.short	(.L_39 - .L_38)
.L_38:
        /*0108*/ 	.word	0x00000200
        /*010c*/ 	.word	0x00000001
        /*0110*/ 	.word	0x00000001


	//----- nvinfo : EIATTR_CBANK_PARAM_SIZE
	.align		4
.L_39:
        /*0114*/ 	.byte	0x03, 0x19
        /*0116*/ 	.short	0x0050


	//----- nvinfo : EIATTR_PARAM_CBANK
	.align		4
        /*0118*/ 	.byte	0x04, 0x0a
        /*011a*/ 	.short	(.L_41 - .L_40)
	.align		4
.L_40:
        /*011c*/ 	.word	index@(.nv.constant0.matmul_kernel)
        /*0120*/ 	.short	0x0380
        /*0122*/ 	.short	0x0050


	//----- nvinfo : EIATTR_SW_WAR
	.align		4
.L_41:
        /*0124*/ 	.byte	0x04, 0x36
        /*0126*/ 	.short	(.L_43 - .L_42)
.L_42:
        /*0128*/ 	.word	0x00000008
.L_43:


//--------------------- .nv.compat                --------------------------
	.section	.nv.compat,"",@"SHT_CUDA_COMPAT_INFO"
	.align	4
        /*0000*/ 	.byte	0x02, 0x02, 0x01, 0x00, 0x02, 0x05, 0x05, 0x00, 0x02, 0x03, 0x00, 0x00, 0x02, 0x06, 0x01, 0x00


//--------------------- .nv.callgraph             --------------------------
	.section	.nv.callgraph,"",@"SHT_CUDA_CALLGRAPH"
	.align	4
	.sectionentsize	8
	.align		4
        /*0000*/ 	.word	0x00000000
	.align		4
        /*0004*/ 	.word	0xffffffff
	.align		4
        /*0008*/ 	.word	0x00000000
	.align		4
        /*000c*/ 	.word	0xfffffffe
	.align		4
        /*0010*/ 	.word	0x00000000
	.align		4
        /*0014*/ 	.word	0xfffffffd
	.align		4
        /*0018*/ 	.word	0x00000000
	.align		4
        /*001c*/ 	.word	0xfffffffc


//--------------------- .text.matmul_kernel       --------------------------
	.section	.text.matmul_kernel,"ax",@progbits
	.align	128
        .global         matmul_kernel
        .type           matmul_kernel,@function
        .size           matmul_kernel,(.L_x_4 - matmul_kernel)
        .other          matmul_kernel,@"STO_CUDA_ENTRY STV_DEFAULT"
matmul_kernel:
.text.matmul_kernel:
[----:B------:R-:W1:Y:S08]  /*0000*/  LDC R1, c[0x0][0x37c] ;  /* 0x0000df00ff017b82 */ /* 0x000e700000000800 */
[----:B------:R-:W2:Y:S01]  /*0010*/  LDC.64 R68, c[0x0][0x398] ;  /* 0x0000e600ff447b82 */ /* 0x000ea20000000a00 */
[----:B------:R-:W3:Y:S01]  /*0020*/  S2R R5, SR_CTAID.X ;  /* 0x0000000000057919 */ /* 0x000ee20000002500 */
[----:B------:R-:W4:Y:S01]  /*0030*/  LDCU.128 UR8, c[0x0][0x3a0] ;  /* 0x00007400ff0877ac */ /* 0x000f220008000c00 */
[----:B------:R-:W5:Y:S01]  /*0040*/  S2R R61, SR_TID.X ;  /* 0x00000000003d7919 */ /* 0x000f620000002100 */
[----:B------:R-:W1:Y:S04]  /*0050*/  LDCU.128 UR16, c[0x0][0x380] ;  /* 0x00007000ff1077ac */ /* 0x000e680008000c00 */
[----:B------:R-:W1:Y:S01]  /*0060*/  S2UR UR7, SR_CgaCtaId ;  /* 0x00000000000779c3 */ /* 0x000e620000008800 */
[----:B------:R-:W1:Y:S01]  /*0070*/  LDCU.64 UR12, c[0x0][0x358] ;  /* 0x00006b00ff0c77ac */ /* 0x000e620008000a00 */
[----:B----4-:R-:W-:-:S02]  /*0080*/  UIADD3 UR5, UPT, UPT, UR8, 0x3f, URZ ;  /* 0x0000003f08057890 */ /* 0x010fc4000fffe0ff */
[----:B------:R-:W-:Y:S01]  /*0090*/  UIADD3 UR6, UPT, UPT, UR8, -0x40, URZ ;  /* 0xffffffc008067890 */ /* 0x000fe2000fffe0ff */
[----:B--2---:R-:W-:Y:S01]  /*00a0*/  VIADD R0, R69, 0x3f ;  /* 0x0000003f45007836 */ /* 0x004fe20000000000 */
[----:B------:R-:W-:Y:S01]  /*00b0*/  IABS R15, R69 ;  /* 0x00000045000f7213 */ /* 0x000fe20000000000 */
[----:B------:R-:W-:Y:S02]  /*00c0*/  UISETP.GT.AND UP1, UPT, UR5, 0x7f, UPT ;  /* 0x0000007f0500788c */ /* 0x000fe4000bf24270 */
[----:B------:R-:W-:Y:S01]  /*00d0*/  UISETP.GT.AND UP0, UPT, UR5, 0x3f, UPT ;  /* 0x0000003f0500788c */ /* 0x000fe2000bf04270 */
[----:B------:R-:W-:Y:S01]  /*00e0*/  SHF.R.S32.HI R3, RZ, 0x1f, R0 ;  /* 0x0000001fff037819 */ /* 0x000fe20000011400 */
[----:B------:R-:W-:Y:S02]  /*00f0*/  USHF.L.U32 UR14, UR10, 0x6, URZ ;  /* 0x000000060a0e7899 */ /* 0x000fe400080006ff */
[----:B------:R-:W-:Y:S01]  /*0100*/  USEL UR4, URZ, 0x4, !UP0 ;  /* 0x00000004ff047887 */ /* 0x000fe2000c000000 */
[----:B------:R-:W-:-:S02]  /*0110*/  LEA.HI R3, R3, R0, RZ, 0x6 ;  /* 0x0000000003037211 */ /* 0x000fc400078f30ff */
[----:B---3--:R-:W-:Y:S01]  /*0120*/  IABS R8, R5 ;  /* 0x0000000500087213 */ /* 0x008fe20000000000 */
[----:B------:R-:W-:Y:S01]  /*0130*/  IMAD.U32 R79, RZ, RZ, UR14 ;  /* 0x0000000eff4f7e24 */ /* 0x000fe2000f8e00ff */
[----:B------:R-:W-:Y:S01]  /*0140*/  SHF.R.S32.HI R3, RZ, 0x6, R3 ;  /* 0x00000006ff037819 */ /* 0x000fe20000011403 */
[C---:B-----5:R-:W-:Y:S01]  /*0150*/  IMAD.SHL.U32 R93, R61.reuse, 0x4, RZ ;  /* 0x000000043d5d7824 */ /* 0x060fe200078e00ff */
[----:B------:R-:W-:Y:S01]  /*0160*/  LOP3.LUT R96, R61, 0x3f, RZ, 0xc0, !PT ;  /* 0x0000003f3d607812 */ /* 0x000fe200078ec0ff */
[----:B------:R-:W-:Y:S01]  /*0170*/  IMAD.U32 R74, RZ, RZ, UR4 ;  /* 0x00000004ff4a7e24 */ /* 0x000fe2000f8e00ff */
[----:B------:R-:W-:Y:S01]  /*0180*/  SHF.R.U32.HI R125, RZ, 0x7, R61 ;  /* 0x00000007ff7d7819 */ /* 0x000fe2000001163d */
[----:B------:R-:W-:Y:S01]  /*0190*/  IMAD.SHL.U32 R4, R3, 0x8, RZ ;  /* 0x0000000803047824 */ /* 0x000fe200078e00ff */
[----:B------:R-:W-:Y:S01]  /*01a0*/  UMOV UR4, 0x400 ;  /* 0x0000040000047882 */ /* 0x000fe20000000000 */
[----:B------:R-:W-:Y:S01]  /*01b0*/  IMAD.U32 R81, RZ, RZ, UR14 ;  /* 0x0000000eff517e24 */ /* 0x000fe2000f8e00ff */
[----:B------:R-:W-:Y:S01]  /*01c0*/  SGXT.U32 R125, R125, 0x2 ;  /* 0x000000027d7d781a */ /* 0x000fe20000000000 */
[----:B-1----:R-:W-:Y:S01]  /*01d0*/  ULEA UR7, UR7, UR4, 0x18 ;  /* 0x0000000407077291 */ /* 0x002fe2000f8ec0ff */
[----:B------:R-:W-:-:S02]  /*01e0*/  IABS R7, R4 ;  /* 0x0000000400077213 */ /* 0x000fc40000000000 */
[----:B------:R-:W-:Y:S01]  /*01f0*/  IABS R10, R4 ;  /* 0x00000004000a7213 */ /* 0x000fe20000000000 */
[C---:B------:R-:W-:Y:S01]  /*0200*/  IMAD R119, R125.reuse, UR10, RZ ;  /* 0x0000000a7d777c24 */ /* 0x040fe2000f8e02ff */
[----:B------:R-:W1:Y:S01]  /*0210*/  I2F.RP R0, R7 ;  /* 0x0000000700007306 */ /* 0x000e620000209400 */
[C---:B------:R-:W-:Y:S02]  /*0220*/  LOP3.LUT R123, R125.reuse, 0x4, RZ, 0xfc, !PT ;  /* 0x000000047d7b7812 */ /* 0x040fe400078efcff */
[C---:B------:R-:W-:Y:S02]  /*0230*/  LOP3.LUT R122, R125.reuse, 0x8, RZ, 0xfc, !PT ;  /* 0x000000087d7a7812 */ /* 0x040fe400078efcff */
[C---:B------:R-:W-:Y:S02]  /*0240*/  LOP3.LUT R121, R125.reuse, 0xc, RZ, 0xfc, !PT ;  /* 0x0000000c7d797812 */ /* 0x040fe400078efcff */
[C---:B------:R-:W-:Y:S02]  /*0250*/  LOP3.LUT R120, R125.reuse, 0x10, RZ, 0xfc, !PT ;  /* 0x000000107d787812 */ /* 0x040fe400078efcff */
[----:B------:R-:W-:-:S02]  /*0260*/  LOP3.LUT R118, R125, 0x14, RZ, 0xfc, !PT ;  /* 0x000000147d767812 */ /* 0x000fc400078efcff */
[C---:B------:R-:W-:Y:S02]  /*0270*/  LOP3.LUT R116, R125.reuse, 0x18, RZ, 0xfc, !PT ;  /* 0x000000187d747812 */ /* 0x040fe400078efcff */
[C---:B------:R-:W-:Y:S01]  /*0280*/  LOP3.LUT R114, R125.reuse, 0x1c, RZ, 0xfc, !PT ;  /* 0x0000001c7d727812 */ /* 0x040fe200078efcff */
[----:B-1----:R-:W1:Y:S01]  /*0290*/  MUFU.RCP R0, R0 ;  /* 0x0000000000007308 */ /* 0x002e620000001000 */
[C---:B------:R-:W-:Y:S02]  /*02a0*/  LOP3.LUT R112, R125.reuse, 0x20, RZ, 0xfc, !PT ;  /* 0x000000207d707812 */ /* 0x040fe400078efcff */
[C---:B------:R-:W-:Y:S02]  /*02b0*/  LOP3.LUT R110, R125.reuse, 0x24, RZ, 0xfc, !PT ;  /* 0x000000247d6e7812 */ /* 0x040fe400078efcff */
[C---:B------:R-:W-:Y:S02]  /*02c0*/  LOP3.LUT R108, R125.reuse, 0x28, RZ, 0xfc, !PT ;  /* 0x000000287d6c7812 */ /* 0x040fe400078efcff */
[----:B------:R-:W-:-:S02]  /*02d0*/  LOP3.LUT R106, R125, 0x2c, RZ, 0xfc, !PT ;  /* 0x0000002c7d6a7812 */ /* 0x000fc400078efcff */
[C---:B------:R-:W-:Y:S02]  /*02e0*/  LOP3.LUT R104, R125.reuse, 0x30, RZ, 0xfc, !PT ;  /* 0x000000307d687812 */ /* 0x040fe400078efcff */
[C---:B------:R-:W-:Y:S02]  /*02f0*/  LOP3.LUT R102, R125.reuse, 0x34, RZ, 0xfc, !PT ;  /* 0x000000347d667812 */ /* 0x040fe400078efcff */
[C---:B------:R-:W-:Y:S02]  /*0300*/  LOP3.LUT R100, R125.reuse, 0x38, RZ, 0xfc, !PT ;  /* 0x000000387d647812 */ /* 0x040fe400078efcff */
[----:B------:R-:W-:Y:S01]  /*0310*/  LOP3.LUT R98, R125, 0x3c, RZ, 0xfc, !PT ;  /* 0x0000003c7d627812 */ /* 0x000fe200078efcff */
[----:B-1----:R-:W-:Y:S02]  /*0320*/  VIADD R2, R0, 0xffffffe ;  /* 0x0ffffffe00027836 */ /* 0x002fe40000000000 */
[----:B------:R-:W-:Y:S02]  /*0330*/  IMAD.MOV R0, RZ, RZ, -R10 ;  /* 0x000000ffff007224 */ /* 0x000fe400078e0a0a */
[----:B------:R1:W2:Y:S02]  /*0340*/  F2I.FTZ.U32.TRUNC.NTZ R3, R2 ;  /* 0x0000000200037305 */ /* 0x0002a4000021f000 */
[----:B-1----:R-:W-:-:S02]  /*0350*/  IMAD.MOV.U32 R2, RZ, RZ, RZ ;  /* 0x000000ffff027224 */ /* 0x002fc400078e00ff */
[----:B--2---:R-:W-:-:S04]  /*0360*/  IMAD.MOV R6, RZ, RZ, -R3 ;  /* 0x000000ffff067224 */ /* 0x004fc800078e0a03 */
[----:B------:R-:W-:Y:S02]  /*0370*/  IMAD R9, R6, R7, RZ ;  /* 0x0000000706097224 */ /* 0x000fe400078e02ff */
[----:B------:R-:W-:Y:S02]  /*0380*/  IMAD.MOV.U32 R6, RZ, RZ, R8 ;  /* 0x000000ffff067224 */ /* 0x000fe400078e0008 */
[----:B------:R-:W-:-:S06]  /*0390*/  IMAD.HI.U32 R3, R3, R9, R2 ;  /* 0x0000000903037227 */ /* 0x000fcc00078e0002 */
[----:B------:R-:W-:-:S04]  /*03a0*/  IMAD.HI.U32 R3, R3, R6, RZ ;  /* 0x0000000603037227 */ /* 0x000fc800078e00ff */
[----:B------:R-:W-:-:S05]  /*03b0*/  IMAD R0, R3, R0, R6 ;  /* 0x0000000003007224 */ /* 0x000fca00078e0206 */
[----:B------:R-:W-:-:S13]  /*03c0*/  ISETP.GT.U32.AND P1, PT, R7, R0, PT ;  /* 0x000000000700720c */ /* 0x000fda0003f24070 */
[----:B------:R-:W-:Y:S02]  /*03d0*/  @!P1 IMAD.IADD R0, R0, 0x1, -R7 ;  /* 0x0000000100009824 */ /* 0x000fe400078e0a07 */
[----:B------:R-:W-:Y:S01]  /*03e0*/  @!P1 VIADD R3, R3, 0x1 ;  /* 0x0000000103039836 */ /* 0x000fe20000000000 */
[----:B------:R-:W-:Y:S02]  /*03f0*/  ISETP.NE.AND P1, PT, R4, RZ, PT ;  /* 0x000000ff0400720c */ /* 0x000fe40003f25270 */
[----:B------:R-:W-:Y:S02]  /*0400*/  ISETP.GE.U32.AND P0, PT, R0, R7, PT ;  /* 0x000000070000720c */ /* 0x000fe40003f06070 */
[----:B------:R-:W-:-:S04]  /*0410*/  LOP3.LUT R0, R5, R4, RZ, 0x3c, !PT ;  /* 0x0000000405007212 */ /* 0x000fc800078e3cff */
[----:B------:R-:W-:Y:S01]  /*0420*/  ISETP.GE.AND P2, PT, R0, RZ, PT ;  /* 0x000000ff0000720c */ /* 0x000fe20003f46270 */
[----:B------:R-:W-:-:S06]  /*0430*/  VIADD R0, R68, 0x7f ;  /* 0x0000007f44007836 */ /* 0x000fcc0000000000 */
[----:B------:R-:W-:-:S04]  /*0440*/  @P0 VIADD R3, R3, 0x1 ;  /* 0x0000000103030836 */ /* 0x000fc80000000000 */
[----:B------:R-:W-:Y:S01]  /*0450*/  IMAD.MOV.U32 R2, RZ, RZ, R3 ;  /* 0x000000ffff027224 */ /* 0x000fe200078e0003 */
[----:B------:R-:W-:-:S03]  /*0460*/  SHF.R.S32.HI R3, RZ, 0x1f, R0 ;  /* 0x0000001fff037819 */ /* 0x000fc60000011400 */
[----:B------:R-:W-:Y:S01]  /*0470*/  @!P2 IMAD.MOV R2, RZ, RZ, -R2 ;  /* 0x000000ffff02a224 */ /* 0x000fe200078e0a02 */
[----:B------:R-:W-:Y:S02]  /*0480*/  @!P1 LOP3.LUT R2, RZ, R4, RZ, 0x33, !PT ;  /* 0x00000004ff029212 */ /* 0x000fe400078e33ff */
[----:B------:R-:W-:-:S03]  /*0490*/  LEA.HI R3, R3, R0, RZ, 0x7 ;  /* 0x0000000003037211 */ /* 0x000fc600078f38ff */
[----:B------:R-:W-:Y:S02]  /*04a0*/  IMAD.SHL.U32 R12, R2, 0x8, RZ ;  /* 0x00000008020c7824 */ /* 0x000fe400078e00ff */
[----:B------:R-:W-:-:S03]  /*04b0*/  IMAD.MOV R2, RZ, RZ, -R2 ;  /* 0x000000ffff027224 */ /* 0x000fc600078e0a02 */
[----:B------:R-:W-:Y:S01]  /*04c0*/  LEA.HI.SX32 R3, R3, -R12, 0x19 ;  /* 0x8000000c03037211 */ /* 0x000fe200078fcaff */
[----:B------:R-:W-:Y:S02]  /*04d0*/  IMAD R13, R4, R2, R5 ;  /* 0x00000002040d7224 */ /* 0x000fe400078e0205 */
[----:B------:R-:W-:Y:S01]  /*04e0*/  IMAD.MOV.U32 R2, RZ, RZ, RZ ;  /* 0x000000ffff027224 */ /* 0x000fe200078e00ff */
[----:B------:R-:W-:Y:S02]  /*04f0*/  VIMNMX R14, PT, PT, R3, 0x8, PT ;  /* 0x00000008030e7848 */ /* 0x000fe40003fe0100 */
[----:B------:R-:W-:Y:S02]  /*0500*/  IABS R4, R13 ;  /* 0x0000000d00047213 */ /* 0x000fe40000000000 */
[----:B------:R-:W-:-:S04]  /*0510*/  IABS R7, R14 ;  /* 0x0000000e00077213 */ /* 0x000fc80000000000 */
[----:B------:R-:W1:Y:S08]  /*0520*/  I2F.RP R0, R7 ;  /* 0x0000000700007306 */ /* 0x000e700000209400 */
[----:B-1----:R-:W1:Y:S02]  /*0530*/  MUFU.RCP R0, R0 ;  /* 0x0000000000007308 */ /* 0x002e640000001000 */
[----:B-1----:R-:W-:-:S06]  /*0540*/  VIADD R3, R0, 0xffffffe ;  /* 0x0ffffffe00037836 */ /* 0x002fcc0000000000 */
[----:B------:R-:W1:Y:S02]  /*0550*/  F2I.FTZ.U32.TRUNC.NTZ R3, R3 ;  /* 0x0000000300037305 */ /* 0x000e64000021f000 */
[----:B-1----:R-:W-:-:S04]  /*0560*/  IMAD.MOV R6, RZ, RZ, -R3 ;  /* 0x000000ffff067224 */ /* 0x002fc800078e0a03 */
[----:B------:R-:W-:Y:S01]  /*0570*/  IMAD R5, R6, R7, RZ ;  /* 0x0000000706057224 */ /* 0x000fe200078e02ff */
[----:B------:R-:W-:-:S03]  /*0580*/  IABS R6, R14 ;  /* 0x0000000e00067213 */ /* 0x000fc60000000000 */
[----:B------:R-:W-:Y:S02]  /*0590*/  IMAD.HI.U32 R2, R3, R5, R2 ;  /* 0x0000000503027227 */ /* 0x000fe400078e0002 */
[----:B------:R-:W1:Y:S02]  /*05a0*/  I2F.RP R5, R15 ;  /* 0x0000000f00057306 */ /* 0x000e640000209400 */
[----:B------:R-:W-:Y:S01]  /*05b0*/  IMAD.MOV.U32 R3, RZ, RZ, R4 ;  /* 0x000000ffff037224 */ /* 0x000fe200078e0004 */
[----:B------:R-:W-:Y:S01]  /*05c0*/  IABS R4, R68 ;  /* 0x0000004400047213 */ /* 0x000fe20000000000 */
[----:B------:R-:W-:Y:S02]  /*05d0*/  IMAD.MOV R6, RZ, RZ, -R6 ;  /* 0x000000ffff067224 */ /* 0x000fe400078e0a06 */
[----:B------:R-:W-:-:S04]  /*05e0*/  IMAD.HI.U32 R0, R2, R3, RZ ;  /* 0x0000000302007227 */ /* 0x000fc800078e00ff */
[----:B------:R-:W-:Y:S01]  /*05f0*/  IMAD R2, R0, R6, R3 ;  /* 0x0000000600027224 */ /* 0x000fe200078e0203 */
[----:B------:R-:W-:Y:S01]  /*0600*/  SHF.R.U32.HI R6, RZ, 0x6, R61 ;  /* 0x00000006ff067819 */ /* 0x000fe2000001163d */
[----:B------:R-:W2:Y:S03]  /*0610*/  I2F.RP R3, R4 ;  /* 0x0000000400037306 */ /* 0x000ea60000209400 */
[----:B------:R-:W-:-:S05]  /*0620*/  ISETP.GT.U32.AND P1, PT, R7, R2, PT ;  /* 0x000000020700720c */ /* 0x000fca0003f24070 */
[----:B-1----:R-:W1:Y:S08]  /*0630*/  MUFU.RCP R5, R5 ;  /* 0x0000000500057308 */ /* 0x002e700000001000 */
[----:B------:R-:W-:Y:S01]  /*0640*/  @!P1 IMAD.IADD R2, R2, 0x1, -R7 ;  /* 0x0000000102029824 */ /* 0x000fe200078e0a07 */
[----:B--2---:R-:W2:Y:S01]  /*0650*/  MUFU.RCP R3, R3 ;  /* 0x0000000300037308 */ /* 0x004ea20000001000 */
[----:B------:R-:W-:Y:S01]  /*0660*/  @!P1 VIADD R0, R0, 0x1 ;  /* 0x0000000100009836 */ /* 0x000fe20000000000 */
[----:B------:R-:W-:-:S02]  /*0670*/  ISETP.NE.AND P1, PT, R14, RZ, PT ;  /* 0x000000ff0e00720c */ /* 0x000fc40003f25270 */
[----:B------:R-:W-:Y:S02]  /*0680*/  ISETP.GE.U32.AND P0, PT, R2, R7, PT ;  /* 0x000000070200720c */ /* 0x000fe40003f06070 */
[----:B------:R-:W-:Y:S01]  /*0690*/  LOP3.LUT R2, R13, R14, RZ, 0x3c, !PT ;  /* 0x0000000e0d027212 */ /* 0x000fe200078e3cff */
[----:B-1----:R-:W-:Y:S01]  /*06a0*/  VIADD R8, R5, 0xffffffe ;  /* 0x0ffffffe05087836 */ /* 0x002fe20000000000 */
[----:B------:R-:W-:Y:S02]  /*06b0*/  SGXT.U32 R5, R6, 0x3 ;  /* 0x000000030605781a */ /* 0x000fe40000000000 */
[----:B------:R-:W-:Y:S01]  /*06c0*/  ISETP.GE.AND P2, PT, R2, RZ, PT ;  /* 0x000000ff0200720c */ /* 0x000fe20003f46270 */
[----:B------:R-:W1:Y:S01]  /*06d0*/  F2I.FTZ.U32.TRUNC.NTZ R9, R8 ;  /* 0x0000000800097305 */ /* 0x000e62000021f000 */
[----:B------:R-:W-:-:S05]  /*06e0*/  LOP3.LUT R2, R61, 0x180, RZ, 0xc0, !PT ;  /* 0x000001803d027812 */ /* 0x000fca00078ec0ff */
[----:B------:R-:W-:Y:S01]  /*06f0*/  @P0 VIADD R0, R0, 0x1 ;  /* 0x0000000100000836 */ /* 0x000fe20000000000 */
[----:B------:R-:W-:Y:S01]  /*0700*/  SHF.R.U32.HI R94, RZ, 0x2, R2 ;  /* 0x00000002ff5e7819 */ /* 0x000fe20000011602 */
[----:B--2---:R-:W-:Y:S01]  /*0710*/  VIADD R3, R3, 0xffffffe ;  /* 0x0ffffffe03037836 */ /* 0x004fe20000000000 */
[----:B------:R-:W-:Y:S01]  /*0720*/  ISETP.GE.AND P0, PT, R96, UR6, PT ;  /* 0x0000000660007c0c */ /* 0x000fe2000bf06270 */
[----:B------:R-:W-:Y:S01]  /*0730*/  IMAD.MOV.U32 R16, RZ, RZ, R0 ;  /* 0x000000ffff107224 */ /* 0x000fe200078e0000 */
[----:B------:R-:W-:Y:S01]  /*0740*/  LOP3.LUT R0, R61, 0x1c0, RZ, 0xc0, !PT ;  /* 0x000001c03d007812 */ /* 0x000fe200078ec0ff */
[----:B------:R2:W3:Y:S01]  /*0750*/  F2I.FTZ.U32.TRUNC.NTZ R7, R3 ;  /* 0x0000000300077305 */ /* 0x0004e2000021f000 */
[----:B------:R-:W-:Y:S01]  /*0760*/  LOP3.LUT R94, R94, 0x7fc, R93, 0x78, !PT ;  /* 0x000007fc5e5e7812 */ /* 0x000fe200078e785d */
[----:B------:R-:W-:Y:S01]  /*0770*/  @!P2 IMAD.MOV R16, RZ, RZ, -R16 ;  /* 0x000000ffff10a224 */ /* 0x000fe200078e0a10 */
[----:B------:R-:W-:Y:S01]  /*0780*/  @!P1 LOP3.LUT R16, RZ, R14, RZ, 0x33, !PT ;  /* 0x0000000eff109212 */ /* 0x000fe200078e33ff */
[----:B-1----:R-:W-:Y:S01]  /*0790*/  IMAD.MOV R8, RZ, RZ, -R9 ;  /* 0x000000ffff087224 */ /* 0x002fe200078e0a09 */
[----:B------:R-:W-:Y:S01]  /*07a0*/  SHF.R.U32.HI R6, RZ, 0x2, R0 ;  /* 0x00000002ff067819 */ /* 0x000fe20000011600 */
[----:B------:R-:W-:Y:S01]  /*07b0*/  VIADD R73, R94, UR7 ;  /* 0x000000075e497c36 */ /* 0x000fe20008000000 */
[----:B------:R-:W-:Y:S01]  /*07c0*/  PLOP3.LUT P1, PT, PT, PT, UP1, 0x80, 0x8 ;  /* 0x000000000008781c */ /* 0x000fe20003f2f018 */
[----:B------:R-:W-:Y:S01]  /*07d0*/  IMAD.SHL.U32 R0, R16, 0x40, RZ ;  /* 0x0000004010007824 */ /* 0x000fe200078e00ff */
[----:B------:R-:W-:Y:S01]  /*07e0*/  LOP3.LUT R93, R6, 0x7fc, R93, 0x78, !PT ;  /* 0x000007fc065d7812 */ /* 0x000fe200078e785d */
[----:B------:R-:W-:Y:S01]  /*07f0*/  IMAD R11, R8, R15, RZ ;  /* 0x0000000f080b7224 */ /* 0x000fe200078e02ff */
[----:B--2---:R-:W-:Y:S01]  /*0800*/  SEL R3, RZ, 0x4, P0 ;  /* 0x00000004ff037807 */ /* 0x004fe20000000000 */
[----:B------:R-:W-:Y:S01]  /*0810*/  IMAD.MOV.U32 R8, RZ, RZ, RZ ;  /* 0x000000ffff087224 */ /* 0x000fe200078e00ff */
[----:B------:R-:W-:Y:S01]  /*0820*/  LOP3.LUT R5, R0, R5, RZ, 0xfc, !PT ;  /* 0x0000000500057212 */ /* 0x000fe200078efcff */
[----:B------:R-:W-:Y:S01]  /*0830*/  IMAD.MOV.U32 R6, RZ, RZ, RZ ;  /* 0x000000ffff067224 */ /* 0x000fe200078e00ff */
[----:B------:R-:W-:Y:S01]  /*0840*/  SEL R3, R3, RZ, P1 ;  /* 0x000000ff03037207 */ /* 0x000fe20000800000 */
[----:B---3--:R-:W-:Y:S01]  /*0850*/  IMAD.MOV R17, RZ, RZ, -R7 ;  /* 0x000000ffff117224 */ /* 0x008fe200078e0a07 */
[----:B------:R-:W-:Y:S01]  /*0860*/  LOP3.LUT R18, R5, 0x8, RZ, 0xfc, !PT ;  /* 0x0000000805127812 */ /* 0x000fe200078efcff */
[----:B------:R-:W-:Y:S01]  /*0870*/  IMAD.HI.U32 R8, R9, R11, R8 ;  /* 0x0000000b09087227 */ /* 0x000fe200078e0008 */
[----:B------:R-:W-:-:S02]  /*0880*/  ISETP.NE.U32.AND P0, PT, R3, RZ, PT ;  /* 0x000000ff0300720c */ /* 0x000fc40003f05070 */
[----:B------:R-:W-:Y:S01]  /*0890*/  IABS R10, R18 ;  /* 0x00000012000a7213 */ /* 0x000fe20000000000 */
[----:B------:R-:W-:Y:S01]  /*08a0*/  IMAD R9, R17, R4, RZ ;  /* 0x0000000411097224 */ /* 0x000fe200078e02ff */
[C---:B------:R-:W-:Y:S01]  /*08b0*/  LOP3.LUT R20, R5.reuse, 0x10, RZ, 0xfc, !PT ;  /* 0x0000001005147812 */ /* 0x040fe200078efcff */
[----:B------:R-:W-:Y:S01]  /*08c0*/  IMAD.MOV R3, RZ, RZ, -R16 ;  /* 0x000000ffff037224 */ /* 0x000fe200078e0a10 */
[----:B------:R-:W-:Y:S01]  /*08d0*/  LOP3.LUT R21, R5, 0x18, RZ, 0xfc, !PT ;  /* 0x0000001805157812 */ /* 0x000fe200078efcff */
[----:B------:R-:W-:Y:S01]  /*08e0*/  IMAD.HI.U32 R7, R7, R9, R6 ;  /* 0x0000000907077227 */ /* 0x000fe200078e0006 */
[----:B------:R-:W-:Y:S02]  /*08f0*/  IABS R11, R20 ;  /* 0x00000014000b7213 */ /* 0x000fe40000000000 */
[C---:B------:R-:W-:Y:S01]  /*0900*/  LOP3.LUT R22, R5.reuse, 0x20, RZ, 0xfc, !PT ;  /* 0x0000002005167812 */ /* 0x040fe200078efcff */
[----:B------:R-:W-:Y:S01]  /*0910*/  IMAD.HI.U32 R6, R8, R10, RZ ;  /* 0x0000000a08067227 */ /* 0x000fe200078e00ff */
[----:B------:R-:W-:-:S02]  /*0920*/  LOP3.LUT R23, R5, 0x28, RZ, 0xfc, !PT ;  /* 0x0000002805177812 */ /* 0x000fc400078efcff */
[----:B------:R-:W-:Y:S01]  /*0930*/  IABS R16, R22 ;  /* 0x0000001600107213 */ /* 0x000fe20000000000 */
[----:B------:R-:W-:Y:S01]  /*0940*/  IMAD.MOV R6, RZ, RZ, -R6 ;  /* 0x000000ffff067224 */ /* 0x000fe200078e0a06 */
[----:B------:R-:W-:Y:S01]  /*0950*/  IABS R17, R23 ;  /* 0x0000001700117213 */ /* 0x000fe20000000000 */
[----:B------:R-:W-:Y:S01]  /*0960*/  IMAD R3, R14, R3, R13 ;  /* 0x000000030e037224 */ /* 0x000fe200078e020d */
[----:B------:R-:W-:Y:S01]  /*0970*/  IABS R13, R21 ;  /* 0x00000015000d7213 */ /* 0x000fe20000000000 */
[C---:B------:R-:W-:Y:S01]  /*0980*/  IMAD R10, R15.reuse, R6, R10 ;  /* 0x000000060f0a7224 */ /* 0x040fe200078e020a */
[----:B------:R-:W-:Y:S01]  /*0990*/  ISETP.GE.AND P1, PT, R18, RZ, PT ;  /* 0x000000ff1200720c */ /* 0x000fe20003f26270 */
[C---:B------:R-:W-:Y:S01]  /*09a0*/  IMAD.HI.U32 R6, R8.reuse, R11, RZ ;  /* 0x0000000b08067227 */ /* 0x040fe200078e00ff */
[----:B------:R-:W-:Y:S02]  /*09b0*/  IABS R18, R5 ;  /* 0x0000000500127213 */ /* 0x000fe40000000000 */
[----:B------:R-:W-:Y:S01]  /*09c0*/  ISETP.GT.U32.AND P2, PT, R15, R10, PT ;  /* 0x0000000a0f00720c */ /* 0x000fe20003f44070 */
[----:B------:R-:W-:Y:S01]  /*09d0*/  IMAD.HI.U32 R9, R8, R13, RZ ;  /* 0x0000000d08097227 */ /* 0x000fe200078e00ff */
[----:B------:R-:W-:-:S02]  /*09e0*/  ISETP.GE.AND P4, PT, R5, RZ, PT ;  /* 0x000000ff0500720c */ /* 0x000fc40003f86270 */
[----:B------:R-:W-:Y:S01]  /*09f0*/  LOP3.LUT R24, R5, 0x30, RZ, 0xfc, !PT ;  /* 0x0000003005187812 */ /* 0x000fe200078efcff */
[----:B------:R-:W-:Y:S02]  /*0a00*/  IMAD.IADD R3, R12, 0x1, R3 ;  /* 0x000000010c037824 */ /* 0x000fe400078e0203 */
[----:B------:R-:W-:Y:S02]  /*0a10*/  IMAD.MOV R12, RZ, RZ, -R6 ;  /* 0x000000ffff0c7224 */ /* 0x000fe400078e0a06 */
[----:B------:R-:W-:-:S04]  /*0a20*/  IMAD.HI.U32 R6, R8, R16, RZ ;  /* 0x0000001008067227 */ /* 0x000fc800078e00ff */
[----:B------:R-:W-:Y:S02]  /*0a30*/  @!P2 IMAD.IADD R10, R10, 0x1, -R15 ;  /* 0x000000010a0aa824 */ /* 0x000fe400078e0a0f */
[----:B------:R-:W-:Y:S02]  /*0a40*/  IMAD.MOV R14, RZ, RZ, -R9 ;  /* 0x000000ffff0e7224 */ /* 0x000fe400078e0a09 */
[----:B------:R-:W-:Y:S01]  /*0a50*/  IMAD.HI.U32 R9, R8, R17, RZ ;  /* 0x0000001108097227 */ /* 0x000fe200078e00ff */
[----:B------:R-:W-:-:S03]  /*0a60*/  ISETP.GT.U32.AND P2, PT, R15, R10, PT ;  /* 0x0000000a0f00720c */ /* 0x000fc60003f44070 */
[C---:B------:R-:W-:Y:S02]  /*0a70*/  IMAD R11, R15.reuse, R12, R11 ;  /* 0x0000000c0f0b7224 */ /* 0x040fe400078e020b */
[----:B------:R-:W-:Y:S02]  /*0a80*/  IMAD.MOV R6, RZ, RZ, -R6 ;  /* 0x000000ffff067224 */ /* 0x000fe400078e0a06 */
[C---:B------:R-:W-:Y:S01]  /*0a90*/  IMAD R12, R15.reuse, R14, R13 ;  /* 0x0000000e0f0c7224 */ /* 0x040fe200078e020d */
[----:B------:R-:W-:Y:S01]  /*0aa0*/  ISETP.GT.U32.AND P5, PT, R15, R11, PT ;  /* 0x0000000b0f00720c */ /* 0x000fe20003fa4070 */
[----:B------:R-:W-:Y:S02]  /*0ab0*/  IMAD.MOV R14, RZ, RZ, -R9 ;  /* 0x000000ffff0e7224 */ /* 0x000fe400078e0a09 */
[----:B------:R-:W-:Y:S01]  /*0ac0*/  IMAD.MOV.U32 R9, RZ, RZ, R18 ;  /* 0x000000ffff097224 */ /* 0x000fe200078e0012 */
[----:B------:R-:W-:Y:S01]  /*0ad0*/  LOP3.LUT R18, R5, 0x38, RZ, 0xfc, !PT ;  /* 0x0000003805127812 */ /* 0x000fe200078efcff */
[C---:B------:R-:W-:Y:S01]  /*0ae0*/  IMAD R13, R15.reuse, R6, R16 ;  /* 0x000000060f0d7224 */ /* 0x040fe200078e0210 */
[----:B------:R-:W-:Y:S01]  /*0af0*/  ISETP.GT.U32.AND P3, PT, R15, R12, PT ;  /* 0x0000000c0f00720c */ /* 0x000fe20003f64070 */
[----:B------:R-:W-:Y:S01]  /*0b00*/  IMAD.HI.U32 R5, R8, R9, RZ ;  /* 0x0000000908057227 */ /* 0x000fe200078e00ff */
[----:B------:R-:W-:-:S02]  /*0b10*/  IABS R16, R24 ;  /* 0x0000001800107213 */ /* 0x000fc40000000000 */
[C---:B------:R-:W-:Y:S01]  /*0b20*/  ISETP.GT.U32.AND P6, PT, R15.reuse, R13, PT ;  /* 0x0000000d0f00720c */ /* 0x040fe20003fc4070 */
[C---:B------:R-:W-:Y:S01]  /*0b30*/  IMAD R14, R15.reuse, R14, R17 ;  /* 0x0000000e0f0e7224 */ /* 0x040fe200078e0211 */
[----:B------:R-:W-:Y:S01]  /*0b40*/  IABS R17, R18 ;  /* 0x0000001200117213 */ /* 0x000fe20000000000 */
[----:B------:R-:W-:Y:S02]  /*0b50*/  IMAD.MOV R6, RZ, RZ, -R5 ;  /* 0x000000ffff067224 */ /* 0x000fe400078e0a05 */
[----:B------:R-:W-:Y:S01]  /*0b60*/  @!P2 IMAD.IADD R10, R10, 0x1, -R15 ;  /* 0x000000010a0aa824 */ /* 0x000fe200078e0a0f */
[C---:B------:R-:W-:Y:S01]  /*0b70*/  ISETP.GT.U32.AND P2, PT, R15.reuse, R14, PT ;  /* 0x0000000e0f00720c */ /* 0x040fe20003f44070 */
[----:B------:R-:W-:Y:S01]  /*0b80*/  IMAD R9, R15, R6, R9 ;  /* 0x000000060f097224 */ /* 0x000fe200078e0209 */
[----:B------:R-:W-:Y:S01]  /*0b90*/  LOP3.LUT R6, R61, 0x7f, RZ, 0xc0, !PT ;  /* 0x0000007f3d067812 */ /* 0x000fe200078ec0ff */
[--C-:B------:R-:W-:Y:S02]  /*0ba0*/  @!P3 IMAD.IADD R12, R12, 0x1, -R15.reuse ;  /* 0x000000010c0cb824 */ /* 0x100fe400078e0a0f */
[----:B------:R-:W-:Y:S01]  /*0bb0*/  @!P5 IMAD.IADD R11, R11, 0x1, -R15 ;  /* 0x000000010b0bd824 */ /* 0x000fe200078e0a0f */
[----:B------:R-:W-:Y:S01]  /*0bc0*/  ISETP.GT.U32.AND P3, PT, R15, R9, PT ;  /* 0x000000090f00720c */ /* 0x000fe20003f64070 */
[----:B------:R-:W-:-:S03]  /*0bd0*/  IMAD.HI.U32 R5, R8, R16, RZ ;  /* 0x0000001008057227 */ /* 0x000fc600078e00ff */
[----:B------:R-:W-:Y:S01]  /*0be0*/  ISETP.GT.U32.AND P5, PT, R15, R11, PT ;  /* 0x0000000b0f00720c */ /* 0x000fe20003fa4070 */
[----:B------:R-:W-:Y:S01]  /*0bf0*/  @!P6 IMAD.IADD R13, R13, 0x1, -R15 ;  /* 0x000000010d0de824 */ /* 0x000fe200078e0a0f */
[C---:B------:R-:W-:Y:S01]  /*0c00*/  ISETP.GT.U32.AND P6, PT, R15.reuse, R12, PT ;  /* 0x0000000c0f00720c */ /* 0x040fe20003fc4070 */
[----:B------:R-:W-:Y:S02]  /*0c10*/  IMAD.MOV R5, RZ, RZ, -R5 ;  /* 0x000000ffff057224 */ /* 0x000fe400078e0a05 */
[----:B------:R-:W-:Y:S01]  /*0c20*/  @!P2 IMAD.IADD R14, R14, 0x1, -R15 ;  /* 0x000000010e0ea824 */ /* 0x000fe200078e0a0f */
[----:B------:R-:W-:Y:S01]  /*0c30*/  ISETP.GT.U32.AND P2, PT, R15, R13, PT ;  /* 0x0000000d0f00720c */ /* 0x000fe20003f44070 */
[----:B------:R-:W-:Y:S02]  /*0c40*/  IMAD R3, R3, 0x80, R6 ;  /* 0x0000008003037824 */ /* 0x000fe400078e0206 */
[----:B------:R-:W-:-:S03]  /*0c50*/  IMAD.HI.U32 R8, R8, R17, RZ ;  /* 0x0000001108087227 */ /* 0x000fc600078e00ff */
[----:B------:R-:W-:Y:S01]  /*0c60*/  IABS R19, R3 ;  /* 0x0000000300137213 */ /* 0x000fe20000000000 */
[----:B------:R-:W-:Y:S02]  /*0c70*/  IMAD R6, R15, R5, R16 ;  /* 0x000000050f067224 */ /* 0x000fe400078e0210 */
[----:B------:R-:W-:Y:S02]  /*0c80*/  IMAD.MOV R8, RZ, RZ, -R8 ;  /* 0x000000ffff087224 */ /* 0x000fe400078e0a08 */
[----:B------:R-:W-:Y:S01]  /*0c90*/  @!P3 IMAD.IADD R9, R9, 0x1, -R15 ;  /* 0x000000010909b824 */ /* 0x000fe200078e0a0f */
[C---:B------:R-:W-:Y:S01]  /*0ca0*/  ISETP.GT.U32.AND P3, PT, R15.reuse, R6, PT ;  /* 0x000000060f00720c */ /* 0x040fe20003f64070 */
[----:B------:R-:W-:Y:S02]  /*0cb0*/  IMAD R8, R15, R8, R17 ;  /* 0x000000080f087224 */ /* 0x000fe400078e0211 */
[--C-:B------:R-:W-:Y:S01]  /*0cc0*/  @!P5 IMAD.IADD R11, R11, 0x1, -R15.reuse ;  /* 0x000000010b0bd824 */ /* 0x100fe200078e0a0f */
[----:B------:R-:W-:Y:S01]  /*0cd0*/  ISETP.GT.U32.AND P5, PT, R15, R14, PT ;  /* 0x0000000e0f00720c */ /* 0x000fe20003fa4070 */
[----:B------:R-:W-:Y:S01]  /*0ce0*/  @!P2 IMAD.IADD R13, R13, 0x1, -R15 ;  /* 0x000000010d0da824 */ /* 0x000fe200078e0a0f */
[----:B------:R-:W-:Y:S01]  /*0cf0*/  ISETP.GT.U32.AND P2, PT, R15, R8, PT ;  /* 0x000000080f00720c */ /* 0x000fe20003f44070 */
[----:B------:R-:W-:-:S02]  /*0d00*/  IMAD.MOV.U32 R5, RZ, RZ, R19 ;  /* 0x000000ffff057224 */ /* 0x000fc400078e0013 */
[----:B------:R-:W-:Y:S01]  /*0d10*/  @!P6 IMAD.IADD R12, R12, 0x1, -R15 ;  /* 0x000000010c0ce824 */ /* 0x000fe200078e0a0f */
[----:B------:R-:W-:Y:S01]  /*0d20*/  ISETP.GT.U32.AND P6, PT, R15, R9, PT ;  /* 0x000000090f00720c */ /* 0x000fe20003fc4070 */
[----:B------:R-:W-:-:S04]  /*0d30*/  IMAD.HI.U32 R7, R7, R5, RZ ;  /* 0x0000000507077227 */ /* 0x000fc800078e00ff */
[--C-:B------:R-:W-:Y:S01]  /*0d40*/  @!P3 IMAD.IADD R6, R6, 0x1, -R15.reuse ;  /* 0x000000010606b824 */ /* 0x100fe200078e0a0f */
[----:B------:R-:W-:Y:S01]  /*0d50*/  ISETP.GE.AND P3, PT, R21, RZ, PT ;  /* 0x000000ff1500720c */ /* 0x000fe20003f66270 */
[----:B------:R-:W-:Y:S01]  /*0d60*/  @!P5 IMAD.IADD R14, R14, 0x1, -R15 ;  /* 0x000000010e0ed824 */ /* 0x000fe200078e0a0f */
[----:B------:R-:W-:Y:S01]  /*0d70*/  ISETP.GE.AND P5, PT, R20, RZ, PT ;  /* 0x000000ff1400720c */ /* 0x000fe20003fa6270 */
[----:B------:R-:W-:Y:S02]  /*0d80*/  IMAD.MOV R7, RZ, RZ, -R7 ;  /* 0x000000ffff077224 */ /* 0x000fe400078e0a07 */
[----:B------:R-:W-:Y:S01]  /*0d90*/  @!P2 IMAD.IADD R8, R8, 0x1, -R15 ;  /* 0x000000010808a824 */ /* 0x000fe200078e0a0f */
[C---:B------:R-:W-:Y:S01]  /*0da0*/  ISETP.GT.U32.AND P2, PT, R15.reuse, R6, PT ;  /* 0x000000060f00720c */ /* 0x040fe20003f44070 */
[----:B------:R-:W-:Y:S02]  /*0db0*/  IMAD R5, R4, R7, R5 ;  /* 0x0000000704057224 */ /* 0x000fe400078e0205 */
[----:B------:R-:W-:Y:S01]  /*0dc0*/  @!P1 IMAD.MOV R10, RZ, RZ, -R10 ;  /* 0x000000ffff0a9224 */ /* 0x000fe200078e0a0a */
[----:B------:R-:W-:Y:S01]  /*0dd0*/  ISETP.GT.U32.AND P1, PT, R15, R8, PT ;  /* 0x000000080f00720c */ /* 0x000fe20003f24070 */
[----:B------:R-:W-:-:S02]  /*0de0*/  IMAD.U32 R20, RZ, RZ, UR10 ;  /* 0x0000000aff147e24 */ /* 0x000fc4000f8e00ff */
[----:B------:R-:W-:Y:S01]  /*0df0*/  @!P3 IMAD.MOV R12, RZ, RZ, -R12 ;  /* 0x000000ffff0cb224 */ /* 0x000fe200078e0a0c */
[----:B------:R-:W-:Y:S01]  /*0e00*/  ISETP.GT.U32.AND P3, PT, R4, R5, PT ;  /* 0x000000050400720c */ /* 0x000fe20003f64070 */
[----:B------:R-:W-:Y:S01]  /*0e10*/  @!P5 IMAD.MOV R11, RZ, RZ, -R11 ;  /* 0x000000ffff0bd224 */ /* 0x000fe200078e0a0b */
[----:B------:R-:W-:Y:S01]  /*0e20*/  ISETP.GE.AND P5, PT, R22, RZ, PT ;  /* 0x000000ff1600720c */ /* 0x000fe20003fa6270 */
[----:B------:R-:W-:Y:S02]  /*0e30*/  IMAD R117, R20, 0x4, R119 ;  /* 0x0000000414757824 */ /* 0x000fe400078e0277 */
[--C-:B------:R-:W-:Y:S01]  /*0e40*/  @!P2 IMAD.IADD R6, R6, 0x1, -R15.reuse ;  /* 0x000000010606a824 */ /* 0x100fe200078e0a0f */
[----:B------:R-:W-:Y:S01]  /*0e50*/  ISETP.GE.AND P2, PT, R23, RZ, PT ;  /* 0x000000ff1700720c */ /* 0x000fe20003f46270 */
[----:B------:R-:W-:Y:S01]  /*0e60*/  @!P6 IMAD.IADD R9, R9, 0x1, -R15 ;  /* 0x000000010909e824 */ /* 0x000fe200078e0a0f */
[----:B------:R-:W-:Y:S01]  /*0e70*/  ISETP.GE.AND P6, PT, R125, UR8, PT ;  /* 0x000000087d007c0c */ /* 0x000fe2000bfc6270 */
[----:B------:R-:W-:-:S02]  /*0e80*/  IMAD R115, R20, 0x4, R117 ;  /* 0x0000000414737824 */ /* 0x000fc400078e0275 */
[----:B------:R-:W-:Y:S01]  /*0e90*/  @!P1 IMAD.IADD R8, R8, 0x1, -R15 ;  /* 0x0000000108089824 */ /* 0x000fe200078e0a0f */
[----:B------:R-:W-:Y:S01]  /*0ea0*/  ISETP.GE.AND P1, PT, R18, RZ, PT ;  /* 0x000000ff1200720c */ /* 0x000fe20003f26270 */
[----:B------:R-:W-:Y:S01]  /*0eb0*/  IMAD R113, R20, 0x4, R115 ;  /* 0x0000000414717824 */ /* 0x000fe200078e0273 */
[----:B------:R-:W-:Y:S01]  /*0ec0*/  SEL R7, R74, RZ, !P6 ;  /* 0x000000ff4a077207 */ /* 0x000fe20007000000 */
[----:B------:R-:W-:Y:S01]  /*0ed0*/  @!P3 IMAD.IADD R5, R5, 0x1, -R4 ;  /* 0x000000010505b824 */ /* 0x000fe200078e0a04 */
[----:B------:R-:W-:Y:S01]  /*0ee0*/  ISETP.GE.AND P3, PT, R123, UR8, PT ;  /* 0x000000087b007c0c */ /* 0x000fe2000bf66270 */
[----:B------:R-:W-:Y:S01]  /*0ef0*/  IMAD R111, R20, 0x4, R113 ;  /* 0x00000004146f7824 */ /* 0x000fe200078e0271 */
[----:B------:R-:W-:Y:S01]  /*0f00*/  ISETP.NE.U32.AND P6, PT, R7, RZ, PT ;  /* 0x000000ff0700720c */ /* 0x000fe20003fc5070 */
[----:B------:R-:W-:Y:S01]  /*0f10*/  @!P5 IMAD.MOV R13, RZ, RZ, -R13 ;  /* 0x000000ffff0dd224 */ /* 0x000fe200078e0a0d */
[----:B------:R-:W-:Y:S01]  /*0f20*/  SEL R7, R74, RZ, !P3 ;  /* 0x000000ff4a077207 */ /* 0x000fe20005800000 */
[----:B------:R-:W-:Y:S01]  /*0f30*/  IMAD R70, R20, 0x4, R111 ;  /* 0x0000000414467824 */ /* 0x000fe200078e026f */
[----:B------:R-:W-:Y:S01]  /*0f40*/  ISETP.GE.AND P5, PT, R122, UR8, PT ;  /* 0x000000087a007c0c */ /* 0x000fe2000bfa6270 */
[----:B------:R-:W-:Y:S01]  /*0f50*/  @!P2 IMAD.MOV R14, RZ, RZ, -R14 ;  /* 0x000000ffff0ea224 */ /* 0x000fe200078e0a0e */
[----:B------:R-:W-:Y:S01]  /*0f60*/  ISETP.GT.U32.AND P3, PT, R4, R5, PT ;  /* 0x000000050400720c */ /* 0x000fe20003f64070 */
[----:B------:R-:W-:Y:S01]  /*0f70*/  IMAD R67, R20, 0x4, R70 ;  /* 0x0000000414437824 */ /* 0x000fe200078e0246 */
[----:B------:R-:W-:Y:S01]  /*0f80*/  ISETP.NE.U32.AND P2, PT, R7, RZ, PT ;  /* 0x000000ff0700720c */ /* 0x000fe20003f45070 */
[----:B------:R-:W-:Y:S01]  /*0f90*/  @!P1 IMAD.MOV R8, RZ, RZ, -R8 ;  /* 0x000000ffff089224 */ /* 0x000fe200078e0a08 */
[----:B------:R-:W-:Y:S01]  /*0fa0*/  SEL R7, R74, RZ, !P5 ;  /* 0x000000ff4a077207 */ /* 0x000fe20006800000 */
[----:B------:R-:W-:Y:S01]  /*0fb0*/  @!P4 IMAD.MOV R9, RZ, RZ, -R9 ;  /* 0x000000ffff09c224 */ /* 0x000fe200078e0a09 */
[----:B------:R-:W-:Y:S01]  /*0fc0*/  ISETP.GE.AND P5, PT, R3, RZ, PT ;  /* 0x000000ff0300720c */ /* 0x000fe20003fa6270 */
[----:B------:R-:W-:Y:S01]  /*0fd0*/  IMAD R66, R20, 0x4, R67 ;  /* 0x0000000414427824 */ /* 0x000fe200078e0243 */
[----:B------:R-:W-:Y:S01]  /*0fe0*/  ISETP.NE.AND P1, PT, R68, RZ, PT ;  /* 0x000000ff4400720c */ /* 0x000fe20003f25270 */
[----:B------:R-:W-:Y:S01]  /*0ff0*/  IMAD.SHL.U32 R109, R70, 0x4, RZ ;  /* 0x00000004466d7824 */ /* 0x000fe200078e00ff */
[----:B------:R-:W-:Y:S01]  /*1000*/  ISETP.GE.AND P4, PT, R24, RZ, PT ;  /* 0x000000ff1800720c */ /* 0x000fe20003f86270 */
[----:B------:R-:W-:-:S02]  /*1010*/  IMAD R65, R20, 0x4, R66 ;  /* 0x0000000414417824 */ /* 0x000fc400078e0242 */
[----:B------:R-:W-:Y:S01]  /*1020*/  @!P3 IMAD.IADD R5, R5, 0x1, -R4 ;  /* 0x000000010505b824 */ /* 0x000fe200078e0a04 */
[----:B------:R-:W-:Y:S01]  /*1030*/  LOP3.LUT R4, RZ, R69, RZ, 0x33, !PT ;  /* 0x00000045ff047212 */ /* 0x000fe200078e33ff */
[C---:B------:R-:W-:Y:S01]  /*1040*/  IMAD R64, R20.reuse, 0x4, R65 ;  /* 0x0000000414407824 */ /* 0x040fe200078e0241 */
[----:B------:R-:W-:Y:S01]  /*1050*/  ISETP.GE.AND P3, PT, R121, UR8, PT ;  /* 0x0000000879007c0c */ /* 0x000fe2000bf66270 */
[----:B------:R-:W-:Y:S02]  /*1060*/  IMAD.SHL.U32 R107, R67, 0x4, RZ ;  /* 0x00000004436b7824 */ /* 0x000fe400078e00ff */
[----:B------:R-:W-:Y:S01]  /*1070*/  @!P5 IMAD.MOV R5, RZ, RZ, -R5 ;  /* 0x000000ffff05d224 */ /* 0x000fe200078e0a05 */
[----:B------:R-:W-:Y:S01]  /*1080*/  ISETP.NE.AND P5, PT, R69, RZ, PT ;  /* 0x000000ff4500720c */ /* 0x000fe20003fa5270 */
[----:B------:R-:W-:Y:S01]  /*1090*/  IMAD R63, R20, 0x4, R64 ;  /* 0x00000004143f7824 */ /* 0x000fe200078e0240 */
[----:B------:R-:W-:Y:S01]  /*10a0*/  @!P1 LOP3.LUT R5, RZ, R68, RZ, 0x33, !PT ;  /* 0x00000044ff059212 */ /* 0x000fe200078e33ff */
[----:B------:R-:W-:Y:S01]  /*10b0*/  @!P4 IMAD.MOV R6, RZ, RZ, -R6 ;  /* 0x000000ffff06c224 */ /* 0x000fe200078e0a06 */
[----:B------:R-:W-:Y:S01]  /*10c0*/  SEL R9, R4, R9, !P5 ;  /* 0x0000000904097207 */ /* 0x000fe20006800000 */
[----:B------:R-:W-:Y:S01]  /*10d0*/  IMAD R62, R20, 0x4, R63 ;  /* 0x00000004143e7824 */ /* 0x000fe200078e023f */
[C---:B------:R-:W-:Y:S01]  /*10e0*/  SEL R15, R4.reuse, R10, !P5 ;  /* 0x0000000a040f7207 */ /* 0x040fe20006800000 */
[----:B------:R-:W-:Y:S01]  /*10f0*/  IMAD R71, R5, UR9, RZ ;  /* 0x0000000905477c24 */ /* 0x000fe2000f8e02ff */
[C---:B------:R-:W-:Y:S01]  /*1100*/  SEL R16, R4.reuse, R11, !P5 ;  /* 0x0000000b04107207 */ /* 0x040fe20006800000 */
[----:B------:R-:W1:Y:S01]  /*1110*/  LDCU UR9, c[0x0][0x3b0] ;  /* 0x00007600ff0977ac */ /* 0x000e620008000800 */
[C---:B------:R-:W-:Y:S01]  /*1120*/  SEL R56, R4.reuse, R12, !P5 ;  /* 0x0000000c04387207 */ /* 0x040fe20006800000 */
[----:B------:R-:W-:Y:S01]  /*1130*/  IMAD.SHL.U32 R72, R71, 0x4, RZ ;  /* 0x0000000447487824 */ /* 0x000fe200078e00ff */
[----:B------:R-:W-:Y:S01]  /*1140*/  SEL R57, R4, R13, !P5 ;  /* 0x0000000d04397207 */ /* 0x000fe20006800000 */
[----:B------:R-:W-:Y:S01]  /*1150*/  IMAD.SHL.U32 R105, R66, 0x4, RZ ;  /* 0x0000000442697824 */ /* 0x000fe200078e00ff */
[C---:B------:R-:W-:Y:S01]  /*1160*/  SEL R58, R4.reuse, R14, !P5 ;  /* 0x0000000e043a7207 */ /* 0x040fe20006800000 */
[----:B------:R-:W-:Y:S01]  /*1170*/  IMAD.SHL.U32 R103, R65, 0x4, RZ ;  /* 0x0000000441677824 */ /* 0x000fe200078e00ff */
[----:B------:R-:W-:Y:S01]  /*1180*/  SEL R59, R4, R6, !P5 ;  /* 0x00000006043b7207 */ /* 0x000fe20006800000 */
[----:B------:R-:W-:Y:S01]  /*1190*/  IMAD.SHL.U32 R101, R64, 0x4, RZ ;  /* 0x0000000440657824 */ /* 0x000fe200078e00ff */
[----:B------:R-:W-:Y:S01]  /*11a0*/  SEL R60, R4, R8, !P5 ;  /* 0x00000008043c7207 */ /* 0x000fe20006800000 */
[----:B------:R-:W-:Y:S01]  /*11b0*/  IMAD R4, R20, 0x4, R62 ;  /* 0x0000000414047824 */ /* 0x000fe200078e023e */
[----:B------:R-:W-:Y:S01]  /*11c0*/  IADD3 R24, P1, PT, R72, UR16, RZ ;  /* 0x0000001048187c10 */ /* 0x000fe2000ff3e0ff */
[----:B------:R-:W-:Y:S01]  /*11d0*/  IMAD R10, R96, UR11, RZ ;  /* 0x0000000b600a7c24 */ /* 0x000fe2000f8e02ff */
[----:B------:R-:W-:Y:S01]  /*11e0*/  ISETP.NE.U32.AND P4, PT, R7, RZ, PT ;  /* 0x000000ff0700720c */ /* 0x000fe20003f85070 */
[----:B------:R-:W-:Y:S01]  /*11f0*/  IMAD R5, R20, 0x4, R4 ;  /* 0x0000000414057824 */ /* 0x000fe200078e0204 */
[----:B------:R-:W-:Y:S01]  /*1200*/  LEA.HI.X.SX32 R8, R71, UR17, 0x2, P1 ;  /* 0x0000001147087c11 */ /* 0x000fe200088f16ff */
[----:B------:R-:W-:Y:S01]  /*1210*/  IMAD.SHL.U32 R95, R10, 0x4, RZ ;  /* 0x000000040a5f7824 */ /* 0x000fe200078e00ff */
[-C--:B------:R-:W-:Y:S01]  /*1220*/  LEA R32, P1, R4, R24.reuse, 0x2 ;  /* 0x0000001804207211 */ /* 0x080fe200078210ff */
[----:B------:R-:W-:Y:S01]  /*1230*/  IMAD R6, R20, 0x4, R5 ;  /* 0x0000000414067824 */ /* 0x000fe200078e0205 */
[----:B------:R-:W-:Y:S01]  /*1240*/  LEA R30, P5, R5, R24, 0x2 ;  /* 0x00000018051e7211 */ /* 0x000fe200078a10ff */
[----:B------:R-:W-:Y:S01]  /*1250*/  IMAD.SHL.U32 R99, R63, 0x4, RZ ;  /* 0x000000043f637824 */ /* 0x000fe200078e00ff */
[-C--:B------:R-:W-:Y:S01]  /*1260*/  LEA.HI.X.SX32 R33, R4, R8.reuse, 0x2, P1 ;  /* 0x0000000804217211 */ /* 0x080fe200008f16ff */
[----:B------:R-:W-:Y:S01]  /*1270*/  IMAD R4, R20, 0x4, R6 ;  /* 0x0000000414047824 */ /* 0x000fe200078e0206 */
[----:B------:R-:W-:Y:S01]  /*1280*/  LEA.HI.X.SX32 R31, R5, R8, 0x2, P5 ;  /* 0x00000008051f7211 */ /* 0x000fe200028f16ff */
[----:B-1----:R-:W-:Y:S01]  /*1290*/  IMAD R11, R9, UR9, RZ ;  /* 0x00000009090b7c24 */ /* 0x002fe2000f8e02ff */
[-C--:B------:R-:W-:Y:S01]  /*12a0*/  LEA R28, P1, R6, R24.reuse, 0x2 ;  /* 0x00000018061c7211 */ /* 0x080fe200078210ff */
[----:B------:R-:W-:Y:S01]  /*12b0*/  IMAD R12, R15, UR9, RZ ;  /* 0x000000090f0c7c24 */ /* 0x000fe2000f8e02ff */
[C---:B------:R-:W-:Y:S01]  /*12c0*/  LEA R54, P5, R119.reuse, R24, 0x2 ;  /* 0x0000001877367211 */ /* 0x040fe200078a10ff */
[----:B------:R-:W-:Y:S01]  /*12d0*/  IMAD R13, R16, UR9, RZ ;  /* 0x00000009100d7c24 */ /* 0x000fe2000f8e02ff */
[-C--:B------:R-:W-:Y:S01]  /*12e0*/  LEA.HI.X.SX32 R29, R6, R8.reuse, 0x2, P1 ;  /* 0x00000008061d7211 */ /* 0x080fe200008f16ff */
[----:B------:R-:W-:Y:S01]  /*12f0*/  IMAD R56, R56, UR9, RZ ;  /* 0x0000000938387c24 */ /* 0x000fe2000f8e02ff */
[----:B------:R-:W-:Y:S01]  /*1300*/  LEA.HI.X.SX32 R55, R119, R8, 0x2, P5 ;  /* 0x0000000877377211 */ /* 0x000fe200028f16ff */
[----:B------:R-:W-:Y:S01]  /*1310*/  IMAD R57, R57, UR9, RZ ;  /* 0x0000000939397c24 */ /* 0x000fe2000f8e02ff */
[-C--:B------:R-:W-:Y:S01]  /*1320*/  LEA R52, P1, R117, R24.reuse, 0x2 ;  /* 0x0000001875347211 */ /* 0x080fe200078210ff */
[----:B------:R-:W-:Y:S01]  /*1330*/  IMAD R58, R58, UR9, RZ ;  /* 0x000000093a3a7c24 */ /* 0x000fe2000f8e02ff */
[----:B------:R-:W-:Y:S01]  /*1340*/  LEA R50, P5, R115, R24, 0x2 ;  /* 0x0000001873327211 */ /* 0x000fe200078a10ff */
[----:B------:R-:W-:Y:S01]  /*1350*/  IMAD.SHL.U32 R97, R62, 0x4, RZ ;  /* 0x000000043e617824 */ /* 0x000fe200078e00ff */
[-C--:B------:R-:W-:Y:S01]  /*1360*/  LEA.HI.X.SX32 R53, R117, R8.reuse, 0x2, P1 ;  /* 0x0000000875357211 */ /* 0x080fe200008f16ff */
[----:B------:R-:W-:Y:S01]  /*1370*/  IMAD R59, R59, UR9, RZ ;  /* 0x000000093b3b7c24 */ /* 0x000fe2000f8e02ff */
[----:B------:R-:W-:Y:S01]  /*1380*/  LEA.HI.X.SX32 R51, R115, R8, 0x2, P5 ;  /* 0x0000000873337211 */ /* 0x000fe200028f16ff */
[----:B------:R-:W-:Y:S01]  /*1390*/  IMAD R60, R60, UR9, RZ ;  /* 0x000000093c3c7c24 */ /* 0x000fe2000f8e02ff */
[-C--:B------:R-:W-:Y:S01]  /*13a0*/  LEA R48, P1, R113, R24.reuse, 0x2 ;  /* 0x0000001871307211 */ /* 0x080fe200078210ff */
[----:B------:R-:W-:Y:S01]  /*13b0*/  @!PT LDS RZ, [RZ] ;  /* 0x00000000fffff984 */ /* 0x000fe20000000800 */
[----:B------:R-:W-:Y:S01]  /*13c0*/  @!PT LDS RZ, [RZ] ;  /* 0x00000000fffff984 */ /* 0x000fe20000000800 */
[----:B------:R-:W-:Y:S01]  /*13d0*/  @!PT LDS RZ, [RZ] ;  /* 0x00000000fffff984 */ /* 0x000fe20000000800 */
[----:B------:R1:W-:Y:S01]  /*13e0*/  LDGSTS.E [R73], desc[UR12][R54.64], P6 ;  /* 0x0000000036497fae */ /* 0x0003e2000b1a100c */
[----:B------:R-:W-:-:S02]  /*13f0*/  LEA R46, P5, R111, R24, 0x2 ;  /* 0x000000186f2e7211 */ /* 0x000fc400078a10ff */
[-C--:B------:R-:W-:Y:S01]  /*1400*/  LEA.HI.X.SX32 R49, R113, R8.reuse, 0x2, P1 ;  /* 0x0000000871317211 */ /* 0x080fe200008f16ff */
[----:B------:R-:W-:Y:S01]  /*1410*/  LDGSTS.E [R73+0x800], desc[UR12][R52.64], P2 ;  /* 0x0080000034497fae */ /* 0x000fe200091a100c */
[----:B------:R-:W-:Y:S02]  /*1420*/  LEA.HI.X.SX32 R47, R111, R8, 0x2, P5 ;  /* 0x000000086f2f7211 */ /* 0x000fe400028f16ff */
[-C--:B------:R-:W-:Y:S01]  /*1430*/  IADD3 R42, P1, PT, R109, R24.reuse, RZ ;  /* 0x000000186d2a7210 */ /* 0x080fe20007f3e0ff */
[----:B------:R2:W-:Y:S01]  /*1440*/  LDGSTS.E [R73+0x1000], desc[UR12][R50.64], P4 ;  /* 0x0100000032497fae */ /* 0x0005e2000a1a100c */
[----:B------:R-:W-:Y:S02]  /*1450*/  IADD3 R40, P5, PT, R107, R24, RZ ;  /* 0x000000186b287210 */ /* 0x000fe40007fbe0ff */
[-C--:B------:R-:W-:Y:S01]  /*1460*/  LEA.HI.X.SX32 R43, R70, R8.reuse, 0x2, P1 ;  /* 0x00000008462b7211 */ /* 0x080fe200008f16ff */
[----:B-1----:R-:W-:Y:S01]  /*1470*/  IMAD.WIDE R54, R79, 0x4, R54 ;  /* 0x000000044f367825 */ /* 0x002fe200078e0236 */
[----:B------:R-:W-:-:S02]  /*1480*/  LEA.HI.X.SX32 R41, R67, R8, 0x2, P5 ;  /* 0x0000000843297211 */ /* 0x000fc400028f16ff */
[-C--:B------:R-:W-:Y:S02]  /*1490*/  IADD3 R38, P1, PT, R105, R24.reuse, RZ ;  /* 0x0000001869267210 */ /* 0x080fe40007f3e0ff */
[----:B------:R-:W-:Y:S02]  /*14a0*/  IADD3 R44, P5, PT, R103, R24, RZ ;  /* 0x00000018672c7210 */ /* 0x000fe40007fbe0ff */
[-C--:B------:R-:W-:Y:S01]  /*14b0*/  LEA.HI.X.SX32 R39, R66, R8.reuse, 0x2, P1 ;  /* 0x0000000842277211 */ /* 0x080fe200008f16ff */
[----:B--2---:R-:W-:Y:S01]  /*14c0*/  IMAD.WIDE R50, R79, 0x4, R50 ;  /* 0x000000044f327825 */ /* 0x004fe200078e0232 */
[----:B------:R-:W-:Y:S02]  /*14d0*/  LEA.HI.X.SX32 R45, R65, R8, 0x2, P5 ;  /* 0x00000008412d7211 */ /* 0x000fe400028f16ff */
[-C--:B------:R-:W-:Y:S02]  /*14e0*/  IADD3 R36, P1, PT, R101, R24.reuse, RZ ;  /* 0x0000001865247210 */ /* 0x080fe40007f3e0ff */
[----:B------:R-:W-:-:S02]  /*14f0*/  LEA R26, P5, R4, R24, 0x2 ;  /* 0x00000018041a7211 */ /* 0x000fc400078a10ff */
[----:B------:R-:W-:Y:S02]  /*1500*/  SEL R7, R74, RZ, !P3 ;  /* 0x000000ff4a077207 */ /* 0x000fe40005800000 */
[-C--:B------:R-:W-:Y:S02]  /*1510*/  LEA.HI.X.SX32 R37, R64, R8.reuse, 0x2, P1 ;  /* 0x0000000840257211 */ /* 0x080fe400008f16ff */
[----:B------:R-:W-:Y:S02]  /*1520*/  LEA.HI.X.SX32 R27, R4, R8, 0x2, P5 ;  /* 0x00000008041b7211 */ /* 0x000fe400028f16ff */
[----:B------:R-:W-:Y:S02]  /*1530*/  IADD3 R6, P1, PT, R95, UR18, RZ ;  /* 0x000000125f067c10 */ /* 0x000fe4000ff3e0ff */
[----:B------:R-:W-:Y:S02]  /*1540*/  IADD3 R4, P5, PT, R99, R24, RZ ;  /* 0x0000001863047210 */ /* 0x000fe40007fbe0ff */
[----:B------:R-:W-:-:S02]  /*1550*/  ISETP.NE.U32.AND P3, PT, R7, RZ, PT ;  /* 0x000000ff0700720c */ /* 0x000fc40003f65070 */
[----:B------:R-:W-:Y:S02]  /*1560*/  LEA.HI.X.SX32 R7, R10, UR19, 0x2, P1 ;  /* 0x000000130a077c11 */ /* 0x000fe400088f16ff */
[----:B------:R-:W-:Y:S02]  /*1570*/  LEA.HI.X.SX32 R5, R63, R8, 0x2, P5 ;  /* 0x000000083f057211 */ /* 0x000fe400028f16ff */
[CC--:B------:R-:W-:Y:S02]  /*1580*/  LEA R34, P1, R11.reuse, R6.reuse, 0x2 ;  /* 0x000000060b227211 */ /* 0x0c0fe400078210ff */
[CC--:B------:R-:W-:Y:S02]  /*1590*/  LEA R22, P5, R12.reuse, R6.reuse, 0x2 ;  /* 0x000000060c167211 */ /* 0x0c0fe400078a10ff */
[-C--:B------:R-:W-:Y:S02]  /*15a0*/  LEA.HI.X.SX32 R35, R11, R7.reuse, 0x2, P1 ;  /* 0x000000070b237211 */ /* 0x080fe400008f16ff */
[----:B------:R-:W-:Y:S01]  /*15b0*/  LEA.HI.X.SX32 R23, R12, R7, 0x2, P5 ;  /* 0x000000070c177211 */ /* 0x000fe200028f16ff */
[----:B------:R1:W-:Y:S01]  /*15c0*/  LDGSTS.E [R73+0x1800], desc[UR12][R48.64], P3 ;  /* 0x0180000030497fae */ /* 0x0003e200099a100c */
[----:B------:R-:W-:-:S02]  /*15d0*/  LEA R20, P1, R13, R6, 0x2 ;  /* 0x000000060d147211 */ /* 0x000fc400078210ff */
[CC--:B------:R-:W-:Y:S02]  /*15e0*/  LEA R18, P5, R56.reuse, R6.reuse, 0x2 ;  /* 0x0000000638127211 */ /* 0x0c0fe400078a10ff */
[-C--:B------:R-:W-:Y:S02]  /*15f0*/  LEA.HI.X.SX32 R21, R13, R7.reuse, 0x2, P1 ;  /* 0x000000070d157211 */ /* 0x080fe400008f16ff */
[-C--:B------:R-:W-:Y:S02]  /*1600*/  LEA.HI.X.SX32 R19, R56, R7.reuse, 0x2, P5 ;  /* 0x0000000738137211 */ /* 0x080fe400028f16ff */
[-C--:B------:R-:W-:Y:S02]  /*1610*/  LEA R16, P1, R57, R6.reuse, 0x2 ;  /* 0x0000000639107211 */ /* 0x080fe400078210ff */
[----:B------:R-:W-:Y:S01]  /*1620*/  LEA R14, P5, R58, R6, 0x2 ;  /* 0x000000063a0e7211 */ /* 0x000fe200078a10ff */
[----:B-1----:R-:W-:Y:S01]  /*1630*/  IMAD.WIDE R48, R81, 0x4, R48 ;  /* 0x0000000451307825 */ /* 0x002fe200078e0230 */
[----:B------:R-:W-:-:S02]  /*1640*/  LEA.HI.X.SX32 R17, R57, R7, 0x2, P1 ;  /* 0x0000000739117211 */ /* 0x000fc400008f16ff */
[----:B------:R-:W-:Y:S02]  /*1650*/  LEA.HI.X.SX32 R15, R58, R7, 0x2, P5 ;  /* 0x000000073a0f7211 */ /* 0x000fe400028f16ff */
[----:B------:R-:W-:Y:S02]  /*1660*/  ISETP.GE.AND P1, PT, R120, UR8, PT ;  /* 0x0000000878007c0c */ /* 0x000fe4000bf26270 */
[----:B------:R-:W-:Y:S02]  /*1670*/  IADD3 R24, P5, PT, R97, R24, RZ ;  /* 0x0000001861187210 */ /* 0x000fe40007fbe0ff */
[----:B------:R-:W-:Y:S02]  /*1680*/  SEL R9, R74, RZ, !P1 ;  /* 0x000000ff4a097207 */ /* 0x000fe40004800000 */
[----:B------:R-:W-:Y:S02]  /*1690*/  LEA.HI.X.SX32 R25, R62, R8, 0x2, P5 ;  /* 0x000000083e197211 */ /* 0x000fe400028f16ff */
[----:B------:R-:W-:-:S02]  /*16a0*/  LEA R8, P1, R59, R6, 0x2 ;  /* 0x000000063b087211 */ /* 0x000fc400078210ff */
[----:B------:R-:W-:Y:S02]  /*16b0*/  ISETP.NE.U32.AND P5, PT, R9, RZ, PT ;  /* 0x000000ff0900720c */ /* 0x000fe40003fa5070 */
[-C--:B------:R-:W-:Y:S02]  /*16c0*/  LEA.HI.X.SX32 R9, R59, R7.reuse, 0x2, P1 ;  /* 0x000000073b097211 */ /* 0x080fe400008f16ff */
[----:B------:R-:W-:Y:S02]  /*16d0*/  LEA R6, P1, R60, R6, 0x2 ;  /* 0x000000063c067211 */ /* 0x000fe400078210ff */
[----:B------:R-:W-:Y:S02]  /*16e0*/  ISETP.GE.AND P6, PT, R116, UR8, PT ;  /* 0x0000000874007c0c */ /* 0x000fe4000bfc6270 */
[----:B------:R-:W-:Y:S02]  /*16f0*/  LEA.HI.X.SX32 R7, R60, R7, 0x2, P1 ;  /* 0x000000073c077211 */ /* 0x000fe400008f16ff */
[----:B------:R-:W-:-:S02]  /*1700*/  ISETP.GE.AND P1, PT, R118, UR8, PT ;  /* 0x0000000876007c0c */ /* 0x000fc4000bf26270 */
[C---:B------:R-:W-:Y:S01]  /*1710*/  SEL R76, R74.reuse, RZ, !P6 ;  /* 0x000000ff4a4c7207 */ /* 0x040fe20007000000 */
[----:B------:R-:W-:Y:S01]  /*1720*/  LDGSTS.E [R73+0x2000], desc[UR12][R46.64], P5 ;  /* 0x020000002e497fae */ /* 0x000fe2000a9a100c */
[----:B------:R-:W-:Y:S02]  /*1730*/  SEL R75, R74, RZ, !P1 ;  /* 0x000000ff4a4b7207 */ /* 0x000fe40004800000 */
[----:B------:R-:W-:Y:S02]  /*1740*/  ISETP.GE.AND P1, PT, R114, UR8, PT ;  /* 0x0000000872007c0c */ /* 0x000fe4000bf26270 */
[----:B------:R-:W-:Y:S02]  /*1750*/  ISETP.GE.AND P6, PT, R112, UR8, PT ;  /* 0x0000000870007c0c */ /* 0x000fe4000bfc6270 */
[----:B------:R-:W-:Y:S02]  /*1760*/  ISETP.NE.U32.AND P2, PT, R75, RZ, PT ;  /* 0x000000ff4b00720c */ /* 0x000fe40003f45070 */
[----:B------:R-:W-:-:S02]  /*1770*/  SEL R75, R74, RZ, !P1 ;  /* 0x000000ff4a4b7207 */ /* 0x000fc40004800000 */
[----:B------:R-:W-:Y:S02]  /*1780*/  ISETP.NE.U32.AND P1, PT, R76, RZ, PT ;  /* 0x000000ff4c00720c */ /* 0x000fe40003f25070 */
[----:B------:R-:W-:Y:S02]  /*1790*/  ISETP.GE.AND P3, PT, R110, UR8, PT ;  /* 0x000000086e007c0c */ /* 0x000fe4000bf66270 */
[----:B------:R-:W-:Y:S02]  /*17a0*/  SEL R76, R74, RZ, !P6 ;  /* 0x000000ff4a4c7207 */ /* 0x000fe40007000000 */
[----:B------:R-:W-:Y:S02]  /*17b0*/  ISETP.NE.U32.AND P6, PT, R75, RZ, PT ;  /* 0x000000ff4b00720c */ /* 0x000fe40003fc5070 */
[----:B------:R-:W-:Y:S01]  /*17c0*/  ISETP.GE.AND P5, PT, R108, UR8, PT ;  /* 0x000000086c007c0c */ /* 0x000fe2000bfa6270 */
[----:B------:R-:W-:Y:S01]  /*17d0*/  LDGSTS.E [R73+0x2800], desc[UR12][R42.64], P2 ;  /* 0x028000002a497fae */ /* 0x000fe200091a100c */
[----:B------:R-:W-:-:S02]  /*17e0*/  SEL R75, R74, RZ, !P3 ;  /* 0x000000ff4a4b7207 */ /* 0x000fc40005800000 */
[----:B------:R-:W-:Y:S01]  /*17f0*/  ISETP.NE.U32.AND P4, PT, R76, RZ, PT ;  /* 0x000000ff4c00720c */ /* 0x000fe20003f85070 */
[----:B------:R-:W-:Y:S01]  /*1800*/  LDGSTS.E [R73+0x3000], desc[UR12][R40.64], P1 ;  /* 0x0300000028497fae */ /* 0x000fe200089a100c */
[----:B------:R-:W-:Y:S02]  /*1810*/  SEL R76, R74, RZ, !P5 ;  /* 0x000000ff4a4c7207 */ /* 0x000fe40006800000 */
[----:B------:R-:W-:Y:S02]  /*1820*/  ISETP.NE.U32.AND P5, PT, R75, RZ, PT ;  /* 0x000000ff4b00720c */ /* 0x000fe40003fa5070 */
[----:B------:R-:W-:Y:S01]  /*1830*/  ISETP.GE.AND P3, PT, R106, UR8, PT ;  /* 0x000000086a007c0c */ /* 0x000fe2000bf66270 */
[----:B------:R-:W-:Y:S01]  /*1840*/  LDGSTS.E [R73+0x3800], desc[UR12][R38.64], P6 ;  /* 0x0380000026497fae */ /* 0x000fe2000b1a100c */
[----:B------:R-:W-:Y:S02]  /*1850*/  ISETP.GE.AND P2, PT, R104, UR8, PT ;  /* 0x0000000868007c0c */ /* 0x000fe4000bf46270 */
[----:B------:R-:W-:-:S02]  /*1860*/  SEL R75, R74, RZ, !P3 ;  /* 0x000000ff4a4b7207 */ /* 0x000fc40005800000 */
[----:B------:R-:W-:Y:S01]  /*1870*/  ISETP.NE.U32.AND P3, PT, R76, RZ, PT ;  /* 0x000000ff4c00720c */ /* 0x000fe20003f65070 */
[----:B------:R-:W-:Y:S01]  /*1880*/  LDGSTS.E [R73+0x4000], desc[UR12][R44.64], P4 ;  /* 0x040000002c497fae */ /* 0x000fe2000a1a100c */
[----:B------:R-:W-:Y:S02]  /*1890*/  SEL R76, R74, RZ, !P2 ;  /* 0x000000ff4a4c7207 */ /* 0x000fe40005000000 */
[----:B------:R-:W-:Y:S01]  /*18a0*/  ISETP.GE.AND P6, PT, R102, UR8, PT ;  /* 0x0000000866007c0c */ /* 0x000fe2000bfc6270 */
[----:B------:R-:W-:Y:S01]  /*18b0*/  LDGSTS.E [R73+0x4800], desc[UR12][R36.64], P5 ;  /* 0x0480000024497fae */ /* 0x000fe2000a9a100c */
[----:B------:R-:W-:Y:S02]  /*18c0*/  ISETP.GE.AND P4, PT, R100, UR8, PT ;  /* 0x0000000864007c0c */ /* 0x000fe4000bf86270 */
[----:B------:R-:W-:Y:S02]  /*18d0*/  ISETP.NE.U32.AND P1, PT, R75, RZ, PT ;  /* 0x000000ff4b00720c */ /* 0x000fe40003f25070 */
[----:B------:R-:W-:-:S02]  /*18e0*/  ISETP.NE.U32.AND P2, PT, R76, RZ, PT ;  /* 0x000000ff4c00720c */ /* 0x000fc40003f45070 */
[----:B------:R-:W-:Y:S01]  /*18f0*/  ISETP.GE.AND P5, PT, R98, UR8, PT ;  /* 0x0000000862007c0c */ /* 0x000fe2000bfa6270 */
[----:B------:R-:W-:Y:S01]  /*1900*/  LDGSTS.E [R73+0x5000], desc[UR12][R4.64], P3 ;  /* 0x0500000004497fae */ /* 0x000fe200099a100c */
[----:B------:R-:W-:Y:S02]  /*1910*/  SEL R75, R74, RZ, !P6 ;  /* 0x000000ff4a4b7207 */ /* 0x000fe40007000000 */
[----:B------:R-:W-:Y:S02]  /*1920*/  ISETP.GE.AND P6, PT, R96, UR8, PT ;  /* 0x0000000860007c0c */ /* 0x000fe4000bfc6270 */
[C---:B------:R-:W-:Y:S02]  /*1930*/  SEL R76, R74.reuse, RZ, !P4 ;  /* 0x000000ff4a4c7207 */ /* 0x040fe40006000000 */
[----:B------:R-:W-:Y:S01]  /*1940*/  ISETP.GE.AND P4, PT, R125, UR6, PT ;  /* 0x000000067d007c0c */ /* 0x000fe2000bf86270 */
[----:B------:R-:W-:Y:S01]  /*1950*/  LDGSTS.E [R73+0x5800], desc[UR12][R24.64], P1 ;  /* 0x0580000018497fae */ /* 0x000fe200089a100c */
[----:B------:R-:W-:-:S02]  /*1960*/  SEL R77, R74, RZ, !P5 ;  /* 0x000000ff4a4d7207 */ /* 0x000fc40006800000 */
[----:B------:R-:W-:Y:S01]  /*1970*/  ISETP.NE.U32.AND P5, PT, R75, RZ, PT ;  /* 0x000000ff4b00720c */ /* 0x000fe20003fa5070 */
[----:B------:R-:W-:Y:S01]  /*1980*/  LDGSTS.E [R73+0x6000], desc[UR12][R32.64], P2 ;  /* 0x0600000020497fae */ /* 0x000fe200091a100c */
[----:B------:R-:W-:Y:S02]  /*1990*/  SEL R74, R74, RZ, !P6 ;  /* 0x000000ff4a4a7207 */ /* 0x000fe40007000000 */
[----:B------:R-:W-:Y:S02]  /*19a0*/  PLOP3.LUT P6, PT, PT, PT, UP1, 0x80, 0x8 ;  /* 0x000000000008781c */ /* 0x000fe40003fcf018 */
[----:B------:R-:W-:Y:S02]  /*19b0*/  SEL R75, RZ, 0x4, P4 ;  /* 0x00000004ff4b7807 */ /* 0x000fe40002000000 */
[----:B------:R-:W-:Y:S02]  /*19c0*/  ISETP.GE.AND P4, PT, R123, UR6, PT ;  /* 0x000000067b007c0c */ /* 0x000fe4000bf86270 */
[----:B------:R-:W-:-:S02]  /*19d0*/  ISETP.NE.U32.AND P3, PT, R76, RZ, PT ;  /* 0x000000ff4c00720c */ /* 0x000fc40003f65070 */
[----:B------:R-:W-:Y:S01]  /*19e0*/  SEL R75, R75, RZ, P6 ;  /* 0x000000ff4b4b7207 */ /* 0x000fe20003000000 */
[----:B------:R-:W-:Y:S01]  /*19f0*/  LDGSTS.E [R73+0x6800], desc[UR12][R30.64], P5 ;  /* 0x068000001e497fae */ /* 0x000fe2000a9a100c */
[----:B------:R-:W-:Y:S02]  /*1a00*/  PLOP3.LUT P6, PT, PT, PT, UP1, 0x80, 0x8 ;  /* 0x000000000008781c */ /* 0x000fe40003fcf018 */
[----:B------:R-:W-:Y:S02]  /*1a10*/  SEL R76, RZ, 0x4, P4 ;  /* 0x00000004ff4c7807 */ /* 0x000fe40002000000 */
[----:B------:R-:W-:Y:S02]  /*1a20*/  ISETP.GE.AND P4, PT, R122, UR6, PT ;  /* 0x000000067a007c0c */ /* 0x000fe4000bf86270 */
[----:B------:R-:W-:Y:S02]  /*1a30*/  ISETP.NE.U32.AND P1, PT, R77, RZ, PT ;  /* 0x000000ff4d00720c */ /* 0x000fe40003f25070 */
[----:B------:R-:W-:Y:S01]  /*1a40*/  SEL R76, R76, RZ, P6 ;  /* 0x000000ff4c4c7207 */ /* 0x000fe20003000000 */
[----:B------:R-:W-:Y:S01]  /*1a50*/  LDGSTS.E [R73+0x7000], desc[UR12][R28.64], P3 ;  /* 0x070000001c497fae */ /* 0x000fe200099a100c */
[----:B------:R-:W-:-:S02]  /*1a60*/  PLOP3.LUT P6, PT, PT, PT, UP1, 0x80, 0x8 ;  /* 0x000000000008781c */ /* 0x000fc40003fcf018 */
[----:B------:R-:W-:Y:S02]  /*1a70*/  SEL R77, RZ, 0x4, P4 ;  /* 0x00000004ff4d7807 */ /* 0x000fe40002000000 */
[----:B------:R-:W-:Y:S02]  /*1a80*/  ISETP.GE.AND P4, PT, R121, UR6, PT ;  /* 0x0000000679007c0c */ /* 0x000fe4000bf86270 */
[----:B------:R-:W-:Y:S02]  /*1a90*/  ISETP.NE.U32.AND P2, PT, R74, RZ, PT ;  /* 0x000000ff4a00720c */ /* 0x000fe40003f45070 */
[----:B------:R-:W-:Y:S01]  /*1aa0*/  SEL R77, R77, RZ, P6 ;  /* 0x000000ff4d4d7207 */ /* 0x000fe20003000000 */
[----:B------:R-:W-:Y:S01]  /*1ab0*/  LDGSTS.E [R73+0x7800], desc[UR12][R26.64], P1 ;  /* 0x078000001a497fae */ /* 0x000fe200089a100c */
[----:B------:R-:W-:Y:S02]  /*1ac0*/  PLOP3.LUT P6, PT, PT, PT, UP1, 0x80, 0x8 ;  /* 0x000000000008781c */ /* 0x000fe40003fcf018 */
[----:B------:R-:W-:Y:S01]  /*1ad0*/  SEL R74, RZ, 0x4, P4 ;  /* 0x00000004ff4a7807 */ /* 0x000fe20002000000 */
[----:B------:R-:W0:Y:S01]  /*1ae0*/  LDGDEPBAR ;  /* 0x00000000000079af */ /* 0x000e220000000000 */
[----:B------:R-:W-:-:S02]  /*1af0*/  ISETP.GE.AND P5, PT, R120, UR6, PT ;  /* 0x0000000678007c0c */ /* 0x000fc4000bfa6270 */
[----:B------:R-:W-:Y:S02]  /*1b00*/  ISETP.NE.U32.AND P4, PT, R75, RZ, PT ;  /* 0x000000ff4b00720c */ /* 0x000fe40003f85070 */
[----:B------:R-:W-:Y:S02]  /*1b10*/  SEL R74, R74, RZ, P6 ;  /* 0x000000ff4a4a7207 */ /* 0x000fe40003000000 */
[----:B------:R-:W-:Y:S02]  /*1b20*/  PLOP3.LUT P6, PT, PT, PT, UP1, 0x80, 0x8 ;  /* 0x000000000008781c */ /* 0x000fe40003fcf018 */
[----:B------:R-:W-:Y:S02]  /*1b30*/  SEL R75, RZ, 0x4, P5 ;  /* 0x00000004ff4b7807 */ /* 0x000fe40002800000 */
[----:B------:R-:W-:Y:S02]  /*1b40*/  ISETP.GE.AND P5, PT, R118, UR6, PT ;  /* 0x0000000676007c0c */ /* 0x000fe4000bfa6270 */
[----:B------:R-:W-:-:S02]  /*1b50*/  ISETP.NE.U32.AND P3, PT, R76, RZ, PT ;  /* 0x000000ff4c00720c */ /* 0x000fc40003f65070 */
[----:B------:R-:W-:Y:S02]  /*1b60*/  SEL R75, R75, RZ, P6 ;  /* 0x000000ff4b4b7207 */ /* 0x000fe40003000000 */
[----:B------:R-:W-:Y:S02]  /*1b70*/  PLOP3.LUT P6, PT, PT, PT, UP1, 0x80, 0x8 ;  /* 0x000000000008781c */ /* 0x000fe40003fcf018 */
[----:B------:R-:W-:Y:S02]  /*1b80*/  SEL R76, RZ, 0x4, P5 ;  /* 0x00000004ff4c7807 */ /* 0x000fe40002800000 */
[----:B------:R-:W-:Y:S01]  /*1b90*/  ISETP.NE.U32.AND P1, PT, R77, RZ, PT ;  /* 0x000000ff4d00720c */ /* 0x000fe20003f25070 */
[----:B------:R-:W-:Y:S01]  /*1ba0*/  IMAD.U32 R77, RZ, RZ, UR14 ;  /* 0x0000000eff4d7e24 */ /* 0x000fe2000f8e00ff */
[----:B------:R-:W-:Y:S02]  /*1bb0*/  SEL R76, R76, RZ, P6 ;  /* 0x000000ff4c4c7207 */ /* 0x000fe40003000000 */
[----:B------:R-:W-:Y:S01]  /*1bc0*/  ISETP.NE.U32.AND P6, PT, R75, RZ, PT ;  /* 0x000000ff4b00720c */ /* 0x000fe20003fc5070 */
[----:B------:R-:W-:Y:S01]  /*1bd0*/  VIADD R75, R93, UR7 ;  /* 0x000000075d4b7c36 */ /* 0x000fe20008000000 */
[----:B------:R-:W-:Y:S01]  /*1be0*/  ISETP.NE.U32.AND P5, PT, R74, RZ, PT ;  /* 0x000000ff4a00720c */ /* 0x000fe20003fa5070 */
[----:B------:R-:W-:-:S03]  /*1bf0*/  IMAD.WIDE R52, R77, 0x4, R52 ;  /* 0x000000044d347825 */ /* 0x000fc600078e0234 */
[----:B------:R-:W-:Y:S04]  /*1c00*/  LDGSTS.E [R75+0x10000], desc[UR12][R34.64], P2 ;  /* 0x10000000224b7fae */ /* 0x000fe800091a100c */
[----:B------:R-:W-:Y:S04]  /*1c10*/  LDGSTS.E [R75+0x10800], desc[UR12][R22.64], P2 ;  /* 0x10800000164b7fae */ /* 0x000fe800091a100c */
[----:B------:R-:W-:Y:S04]  /*1c20*/  LDGSTS.E [R75+0x11000], desc[UR12][R20.64], P2 ;  /* 0x11000000144b7fae */ /* 0x000fe800091a100c */
[----:B------:R-:W-:Y:S04]  /*1c30*/  LDGSTS.E [R75+0x11800], desc[UR12][R18.64], P2 ;  /* 0x11800000124b7fae */ /* 0x000fe800091a100c */
[----:B------:R-:W-:Y:S04]  /*1c40*/  LDGSTS.E [R75+0x12000], desc[UR12][R16.64], P2 ;  /* 0x12000000104b7fae */ /* 0x000fe800091a100c */
[----:B------:R-:W-:Y:S04]  /*1c50*/  LDGSTS.E [R75+0x12800], desc[UR12][R14.64], P2 ;  /* 0x128000000e4b7fae */ /* 0x000fe800091a100c */
[----:B------:R-:W-:Y:S04]  /*1c60*/  LDGSTS.E [R75+0x13000], desc[UR12][R8.64], P2 ;  /* 0x13000000084b7fae */ /* 0x000fe800091a100c */
[----:B------:R-:W-:Y:S01]  /*1c70*/  LDGSTS.E [R75+0x13800], desc[UR12][R6.64], P2 ;  /* 0x13800000064b7fae */ /* 0x000fe200091a100c */
[----:B------:R-:W-:-:S03]  /*1c80*/  ISETP.GE.AND P2, PT, R116, UR6, PT ;  /* 0x0000000674007c0c */ /* 0x000fc6000bf46270 */
[----:B------:R-:W0:Y:S01]  /*1c90*/  LDGDEPBAR ;  /* 0x00000000000079af */ /* 0x000e220000000000 */
[----:B------:R-:W-:Y:S01]  /*1ca0*/  SEL R74, RZ, 0x4, P2 ;  /* 0x00000004ff4a7807 */ /* 0x000fe20001000000 */
[----:B------:R-:W-:Y:S06]  /*1cb0*/  BAR.SYNC.DEFER_BLOCKING 0x0 ;  /* 0x0000000000007b1d */ /* 0x000fec0000010000 */
[----:B------:R-:W-:Y:S01]  /*1cc0*/  @!PT LDS RZ, [RZ] ;  /* 0x00000000fffff984 */ /* 0x000fe20000000800 */
[----:B------:R-:W-:Y:S01]  /*1cd0*/  @!PT LDS RZ, [RZ] ;  /* 0x00000000fffff984 */ /* 0x000fe20000000800 */
[----:B------:R-:W-:Y:S01]  /*1ce0*/  @!PT LDS RZ, [RZ] ;  /* 0x00000000fffff984 */ /* 0x000fe20000000800 */
[----:B------:R1:W-:Y:S01]  /*1cf0*/  LDGSTS.E [R73+0x8000], desc[UR12][R54.64], P4 ;  /* 0x0800000036497fae */ /* 0x0003e2000a1a100c */
[----:B------:R-:W-:-:S03]  /*1d00*/  PLOP3.LUT P4, PT, PT, PT, UP1, 0x80, 0x8 ;  /* 0x000000000008781c */ /* 0x000fc60003f8f018 */
[----:B------:R2:W-:Y:S01]  /*1d10*/  LDGSTS.E [R73+0x8800], desc[UR12][R52.64], P3 ;  /* 0x0880000034497fae */ /* 0x0005e200099a100c */
[----:B------:R-:W-:Y:S02]  /*1d20*/  ISETP.GE.AND P3, PT, R114, UR6, PT ;  /* 0x0000000672007c0c */ /* 0x000fe4000bf66270 */
[----:B------:R-:W-:Y:S01]  /*1d30*/  SEL R74, R74, RZ, P4 ;  /* 0x000000ff4a4a7207 */ /* 0x000fe20002000000 */
[----:B------:R3:W-:Y:S01]  /*1d40*/  LDGSTS.E [R73+0x9000], desc[UR12][R50.64], P1 ;  /* 0x0900000032497fae */ /* 0x0007e200089a100c */
[----:B------:R-:W-:Y:S02]  /*1d50*/  PLOP3.LUT P1, PT, PT, PT, UP1, 0x80, 0x8 ;  /* 0x000000000008781c */ /* 0x000fe40003f2f018 */
[----:B------:R-:W-:Y:S01]  /*1d60*/  ISETP.NE.U32.AND P4, PT, R76, RZ, PT ;  /* 0x000000ff4c00720c */ /* 0x000fe20003f85070 */
[----:B------:R4:W-:Y:S01]  /*1d70*/  LDGSTS.E [R73+0x9800], desc[UR12][R48.64], P5 ;  /* 0x0980000030497fae */ /* 0x0009e2000a9a100c */
[----:B------:R-:W-:Y:S01]  /*1d80*/  ISETP.GE.AND P5, PT, R112, UR6, PT ;  /* 0x0000000670007c0c */ /* 0x000fe2000bfa6270 */
[----:B-1----:R-:W-:Y:S01]  /*1d90*/  IMAD.U32 R55, RZ, RZ, UR14 ;  /* 0x0000000eff377e24 */ /* 0x002fe2000f8e00ff */
[----:B------:R-:W-:Y:S01]  /*1da0*/  SEL R54, RZ, 0x4, P3 ;  /* 0x00000004ff367807 */ /* 0x000fe20001800000 */
[----:B--2---:R-:W-:Y:S01]  /*1db0*/  IMAD.U32 R53, RZ, RZ, UR14 ;  /* 0x0000000eff357e24 */ /* 0x004fe2000f8e00ff */
[----:B------:R-:W-:Y:S01]  /*1dc0*/  PLOP3.LUT P3, PT, PT, PT, UP1, 0x80, 0x8 ;  /* 0x000000000008781c */ /* 0x000fe20003f6f018 */
[----:B------:R-:W-:Y:S01]  /*1dd0*/  IMAD.WIDE R46, R55, 0x4, R46 ;  /* 0x00000004372e7825 */ /* 0x000fe200078e022e */
[----:B------:R-:W-:-:S02]  /*1de0*/  SEL R52, RZ, 0x4, P5 ;  /* 0x00000004ff347807 */ /* 0x000fc40002800000 */
[----:B------:R-:W-:Y:S01]  /*1df0*/  SEL R54, R54, RZ, P1 ;  /* 0x000000ff36367207 */ /* 0x000fe20000800000 */
[----:B---3--:R-:W-:Y:S01]  /*1e00*/  IMAD.U32 R51, RZ, RZ, UR14 ;  /* 0x0000000eff337e24 */ /* 0x008fe2000f8e00ff */
[----:B------:R-:W-:Y:S01]  /*1e10*/  ISETP.GE.AND P1, PT, R110, UR6, PT ;  /* 0x000000066e007c0c */ /* 0x000fe2000bf26270 */
[----:B------:R1:W-:Y:S01]  /*1e20*/  LDGSTS.E [R73+0xa000], desc[UR12][R46.64], P6 ;  /* 0x0a0000002e497fae */ /* 0x0003e2000b1a100c */
[----:B------:R-:W-:Y:S01]  /*1e30*/  SEL R52, R52, RZ, P3 ;  /* 0x000000ff34347207 */ /* 0x000fe20001800000 */
[----:B------:R-:W-:Y:S01]  /*1e40*/  IMAD.WIDE R42, R51, 0x4, R42 ;  /* 0x00000004332a7825 */ /* 0x000fe200078e022a */
[----:B------:R-:W-:Y:S02]  /*1e50*/  ISETP.GE.AND P3, PT, R108, UR6, PT ;  /* 0x000000066c007c0c */ /* 0x000fe4000bf66270 */
[----:B------:R-:W-:Y:S01]  /*1e60*/  ISETP.NE.U32.AND P2, PT, R74, RZ, PT ;  /* 0x000000ff4a00720c */ /* 0x000fe20003f45070 */
[----:B------:R-:W-:Y:S01]  /*1e70*/  IMAD.WIDE R40, R53, 0x4, R40 ;  /* 0x0000000435287825 */ /* 0x000fe200078e0228 */
[----:B----4-:R-:W-:Y:S01]  /*1e80*/  SEL R48, RZ, 0x4, P1 ;  /* 0x00000004ff307807 */ /* 0x010fe20000800000 */
[----:B------:R2:W-:Y:S01]  /*1e90*/  LDGSTS.E [R73+0xa800], desc[UR12][R42.64], P4 ;  /* 0x0a8000002a497fae */ /* 0x0005e2000a1a100c */
[----:B------:R-:W-:Y:S01]  /*1ea0*/  ISETP.NE.U32.AND P1, PT, R54, RZ, PT ;  /* 0x000000ff3600720c */ /* 0x000fe20003f25070 */
[----:B------:R-:W-:Y:S01]  /*1eb0*/  IMAD.WIDE R38, R55, 0x4, R38 ;  /* 0x0000000437267825 */ /* 0x000fe200078e0226 */
[----:B------:R-:W-:-:S02]  /*1ec0*/  SEL R49, RZ, 0x4, P3 ;  /* 0x00000004ff317807 */ /* 0x000fc40001800000 */
[----:B------:R-:W-:Y:S01]  /*1ed0*/  ISETP.NE.U32.AND P3, PT, R52, RZ, PT ;  /* 0x000000ff3400720c */ /* 0x000fe20003f65070 */
[----:B-1----:R-:W-:Y:S01]  /*1ee0*/  IMAD.U32 R47, RZ, RZ, UR14 ;  /* 0x0000000eff2f7e24 */ /* 0x002fe2000f8e00ff */
[----:B------:R-:W-:-:S03]  /*1ef0*/  PLOP3.LUT P5, PT, PT, PT, UP1, 0x80, 0x8 ;  /* 0x000000000008781c */ /* 0x000fc60003faf018 */
[C---:B------:R-:W-:Y:S01]  /*1f00*/  IMAD.WIDE R44, R47.reuse, 0x4, R44 ;  /* 0x000000042f2c7825 */ /* 0x040fe200078e022c */
[----:B------:R-:W-:Y:S01]  /*1f10*/  LDGSTS.E [R73+0xb000], desc[UR12][R40.64], P2 ;  /* 0x0b00000028497fae */ /* 0x000fe200091a100c */
[----:B------:R-:W-:Y:S02]  /*1f20*/  SEL R48, R48, RZ, P5 ;  /* 0x000000ff30307207 */ /* 0x000fe40002800000 */
[----:B------:R-:W-:Y:S01]  /*1f30*/  PLOP3.LUT P5, PT, PT, PT, UP1, 0x80, 0x8 ;  /* 0x000000000008781c */ /* 0x000fe20003faf018 */
[----:B------:R-:W-:Y:S01]  /*1f40*/  LDGSTS.E [R73+0xb800], desc[UR12][R38.64], P1 ;  /* 0x0b80000026497fae */ /* 0x000fe200089a100c */
[----:B------:R-:W-:Y:S01]  /*1f50*/  ISETP.GE.AND P1, PT, R104, UR6, PT ;  /* 0x0000000668007c0c */ /* 0x000fe2000bf26270 */
[----:B------:R-:W-:Y:S01]  /*1f60*/  IMAD.WIDE R36, R47, 0x4, R36 ;  /* 0x000000042f247825 */ /* 0x000fe200078e0224 */
[----:B------:R-:W-:Y:S01]  /*1f70*/  SEL R49, R49, RZ, P5 ;  /* 0x000000ff31317207 */ /* 0x000fe20002800000 */
[----:B------:R1:W-:Y:S01]  /*1f80*/  LDGSTS.E [R73+0xc000], desc[UR12][R44.64], P3 ;  /* 0x0c0000002c497fae */ /* 0x0003e200099a100c */
[----:B------:R-:W-:-:S02]  /*1f90*/  ISETP.GE.AND P3, PT, R102, UR6, PT ;  /* 0x0000000666007c0c */ /* 0x000fc4000bf66270 */
[----:B--2---:R-:W-:Y:S02]  /*1fa0*/  SEL R42, RZ, 0x4, P1 ;  /* 0x00000004ff2a7807 */ /* 0x004fe40000800000 */
[----:B------:R-:W-:Y:S02]  /*1fb0*/  PLOP3.LUT P1, PT, PT, PT, UP1, 0x80, 0x8 ;  /* 0x000000000008781c */ /* 0x000fe40003f2f018 */
[----:B------:R-:W-:Y:S02]  /*1fc0*/  SEL R43, RZ, 0x4, P3 ;  /* 0x00000004ff2b7807 */ /* 0x000fe40001800000 */
[----:B------:R-:W-:Y:S02]  /*1fd0*/  ISETP.GE.AND P5, PT, R106, UR6, PT ;  /* 0x000000066a007c0c */ /* 0x000fe4000bfa6270 */
[----:B------:R-:W-:Y:S01]  /*1fe0*/  ISETP.NE.U32.AND P6, PT, R48, RZ, PT ;  /* 0x000000ff3000720c */ /* 0x000fe20003fc5070 */
[----:B-1----:R-:W-:Y:S01]  /*1ff0*/  IMAD.U32 R45, RZ, RZ, UR14 ;  /* 0x0000000eff2d7e24 */ /* 0x002fe2000f8e00ff */
[----:B------:R-:W-:-:S02]  /*2000*/  ISETP.GE.AND P3, PT, R100, UR6, PT ;  /* 0x0000000664007c0c */ /* 0x000fc4000bf66270 */
[----:B------:R-:W-:Y:S01]  /*2010*/  SEL R43, R43, RZ, P1 ;  /* 0x000000ff2b2b7207 */ /* 0x000fe20000800000 */
[----:B------:R-:W-:Y:S01]  /*2020*/  IMAD.WIDE R26, R45, 0x4, R26 ;  /* 0x000000042d1a7825 */ /* 0x000fe200078e021a */
[----:B------:R-:W-:Y:S02]  /*2030*/  PLOP3.LUT P2, PT, PT, PT, UP1, 0x80, 0x8 ;  /* 0x000000000008781c */ /* 0x000fe40003f4f018 */
[----:B------:R-:W-:Y:S01]  /*2040*/  ISETP.GE.AND P1, PT, R98, UR6, PT ;  /* 0x0000000662007c0c */ /* 0x000fe2000bf26270 */
[----:B------:R-:W-:Y:S01]  /*2050*/  USHF.L.U32 UR6, UR11, 0x6, URZ ;  /* 0x000000060b067899 */ /* 0x000fe200080006ff */
[----:B------:R-:W-:Y:S02]  /*2060*/  SEL R48, RZ, 0x4, P5 ;  /* 0x00000004ff307807 */ /* 0x000fe40002800000 */
[----:B------:R-:W-:Y:S01]  /*2070*/  PLOP3.LUT P5, PT, PT, PT, UP1, 0x80, 0x8 ;  /* 0x000000000008781c */ /* 0x000fe20003faf018 */
[----:B------:R1:W-:Y:S01]  /*2080*/  LDGSTS.E [R73+0xc800], desc[UR12][R36.64], P6 ;  /* 0x0c80000024497fae */ /* 0x0003e2000b1a100c */
[----:B------:R-:W-:Y:S01]  /*2090*/  SEL R38, RZ, 0x4, P3 ;  /* 0x00000004ff267807 */ /* 0x000fe20001800000 */
[----:B------:R-:W-:Y:S01]  /*20a0*/  IMAD.U32 R41, RZ, RZ, UR6 ;  /* 0x00000006ff297e24 */ /* 0x000fe2000f8e00ff */
[----:B------:R-:W-:-:S02]  /*20b0*/  SEL R42, R42, RZ, P2 ;  /* 0x000000ff2a2a7207 */ /* 0x000fc40001000000 */
[----:B------:R-:W-:Y:S01]  /*20c0*/  PLOP3.LUT P3, PT, PT, PT, UP1, 0x80, 0x8 ;  /* 0x000000000008781c */ /* 0x000fe20003f6f018 */
[C---:B------:R-:W-:Y:S01]  /*20d0*/  IMAD.WIDE R34, R41.reuse, 0x4, R34 ;  /* 0x0000000429227825 */ /* 0x040fe200078e0222 */
[----:B------:R-:W-:Y:S02]  /*20e0*/  SEL R39, RZ, 0x4, P1 ;  /* 0x00000004ff277807 */ /* 0x000fe40000800000 */
[----:B------:R-:W-:Y:S01]  /*20f0*/  PLOP3.LUT P2, PT, PT, PT, UP1, 0x80, 0x8 ;  /* 0x000000000008781c */ /* 0x000fe20003f4f018 */
[----:B------:R-:W-:Y:S01]  /*2100*/  IMAD.WIDE R22, R41, 0x4, R22 ;  /* 0x0000000429167825 */ /* 0x000fe200078e0216 */
[----:B------:R-:W-:Y:S02]  /*2110*/  SEL R48, R48, RZ, P5 ;  /* 0x000000ff30307207 */ /* 0x000fe40002800000 */
[----:B------:R-:W-:Y:S01]  /*2120*/  SEL R39, R39, RZ, P3 ;  /* 0x000000ff27277207 */ /* 0x000fe20001800000 */
[----:B-1----:R-:W-:Y:S01]  /*2130*/  IMAD.U32 R37, RZ, RZ, UR14 ;  /* 0x0000000eff257e24 */ /* 0x002fe2000f8e00ff */
[----:B------:R-:W-:Y:S01]  /*2140*/  ISETP.NE.U32.AND P4, PT, R49, RZ, PT ;  /* 0x000000ff3100720c */ /* 0x000fe20003f85070 */
[----:B------:R-:W-:Y:S01]  /*2150*/  IMAD.WIDE R20, R41, 0x4, R20 ;  /* 0x0000000429147825 */ /* 0x000fe200078e0214 */
[----:B------:R-:W-:-:S02]  /*2160*/  SEL R38, R38, RZ, P2 ;  /* 0x000000ff26267207 */ /* 0x000fc40001000000 */
[----:B------:R-:W-:Y:S01]  /*2170*/  ISETP.NE.U32.AND P5, PT, R48, RZ, PT ;  /* 0x000000ff3000720c */ /* 0x000fe20003fa5070 */
[----:B------:R-:W-:Y:S01]  /*2180*/  IMAD.WIDE R18, R41, 0x4, R18 ;  /* 0x0000000429127825 */ /* 0x000fe200078e0212 */
[----:B------:R-:W-:Y:S02]  /*2190*/  ISETP.NE.U32.AND P2, PT, R42, RZ, PT ;  /* 0x000000ff2a00720c */ /* 0x000fe40003f45070 */
[----:B------:R-:W-:Y:S01]  /*21a0*/  ISETP.NE.U32.AND P1, PT, R43, RZ, PT ;  /* 0x000000ff2b00720c */ /* 0x000fe20003f25070 */
[----:B------:R-:W-:Y:S01]  /*21b0*/  IMAD.WIDE R16, R41, 0x4, R16 ;  /* 0x0000000429107825 */ /* 0x000fe200078e0210 */
[----:B------:R-:W-:Y:S02]  /*21c0*/  ISETP.NE.U32.AND P6, PT, R39, RZ, PT ;  /* 0x000000ff2700720c */ /* 0x000fe40003fc5070 */
[----:B------:R-:W-:Y:S01]  /*21d0*/  ISETP.NE.U32.AND P3, PT, R38, RZ, PT ;  /* 0x000000ff2600720c */ /* 0x000fe20003f65070 */
[----:B------:R-:W-:Y:S02]  /*21e0*/  IMAD.U32 R39, RZ, RZ, UR14 ;  /* 0x0000000eff277e24 */ /* 0x000fe4000f8e00ff */
[----:B------:R-:W-:-:S04]  /*21f0*/  IMAD.WIDE R14, R41, 0x4, R14 ;  /* 0x00000004290e7825 */ /* 0x000fc800078e020e */
[----:B------:R-:W-:-:S04]  /*2200*/  IMAD.WIDE R8, R41, 0x4, R8 ;  /* 0x0000000429087825 */ /* 0x000fc800078e0208 */
[----:B------:R-:W-:-:S04]  /*2210*/  IMAD.WIDE R6, R41, 0x4, R6 ;  /* 0x0000000429067825 */ /* 0x000fc800078e0206 */
[----:B------:R-:W-:Y:S02]  /*2220*/  IMAD.U32 R41, RZ, RZ, UR14 ;  /* 0x0000000eff297e24 */ /* 0x000fe4000f8e00ff */
[----:B------:R-:W-:-:S04]  /*2230*/  IMAD.WIDE R4, R39, 0x4, R4 ;  /* 0x0000000427047825 */ /* 0x000fc800078e0204 */
[----:B------:R-:W-:Y:S01]  /*2240*/  IMAD.U32 R43, RZ, RZ, UR14 ;  /* 0x0000000eff2b7e24 */ /* 0x000fe2000f8e00ff */
[----:B------:R1:W-:Y:S01]  /*2250*/  LDGSTS.E [R73+0xd000], desc[UR12][R4.64], P4 ;  /* 0x0d00000004497fae */ /* 0x0003e2000a1a100c */
[----:B------:R-:W-:-:S04]  /*2260*/  IMAD.WIDE R24, R37, 0x4, R24 ;  /* 0x0000000425187825 */ /* 0x000fc800078e0218 */
[----:B------:R-:W-:Y:S01]  /*2270*/  IMAD.WIDE R32, R39, 0x4, R32 ;  /* 0x0000000427207825 */ /* 0x000fe200078e0220 */
[----:B------:R1:W-:Y:S03]  /*2280*/  LDGSTS.E [R73+0xd800], desc[UR12][R24.64], P5 ;  /* 0x0d80000018497fae */ /* 0x0003e6000a9a100c */
[----:B------:R-:W-:Y:S01]  /*2290*/  IMAD.WIDE R30, R41, 0x4, R30 ;  /* 0x00000004291e7825 */ /* 0x000fe200078e021e */
[----:B------:R1:W-:Y:S03]  /*22a0*/  LDGSTS.E [R73+0xe000], desc[UR12][R32.64], P2 ;  /* 0x0e00000020497fae */ /* 0x0003e600091a100c */
[----:B------:R-:W-:Y:S01]  /*22b0*/  IMAD.WIDE R28, R43, 0x4, R28 ;  /* 0x000000042b1c7825 */ /* 0x000fe200078e021c */
[----:B------:R1:W-:Y:S04]  /*22c0*/  LDGSTS.E [R73+0xe800], desc[UR12][R30.64], P1 ;  /* 0x0e8000001e497fae */ /* 0x0003e800089a100c */
[----:B------:R1:W-:Y:S04]  /*22d0*/  LDGSTS.E [R73+0xf000], desc[UR12][R28.64], P3 ;  /* 0x0f0000001c497fae */ /* 0x0003e800099a100c */
[----:B------:R1:W-:Y:S04]  /*22e0*/  LDGSTS.E [R73+0xf800], desc[UR12][R26.64], P6 ;  /* 0x0f8000001a497fae */ /* 0x0003e8000b1a100c */
[----:B------:R-:W0:Y:S04]  /*22f0*/  LDGDEPBAR ;  /* 0x00000000000079af */ /* 0x000e280000000000 */
[----:B------:R1:W-:Y:S04]  /*2300*/  LDGSTS.E [R75+0x14000], desc[UR12][R34.64], P0 ;  /* 0x14000000224b7fae */ /* 0x0003e800081a100c */
[----:B------:R1:W-:Y:S04]  /*2310*/  LDGSTS.E [R75+0x14800], desc[UR12][R22.64], P0 ;  /* 0x14800000164b7fae */ /* 0x0003e800081a100c */
[----:B------:R1:W-:Y:S04]  /*2320*/  LDGSTS.E [R75+0x15000], desc[UR12][R20.64], P0 ;  /* 0x15000000144b7fae */ /* 0x0003e800081a100c */
[----:B------:R1:W-:Y:S04]  /*2330*/  LDGSTS.E [R75+0x15800], desc[UR12][R18.64], P0 ;  /* 0x15800000124b7fae */ /* 0x0003e800081a100c */
[----:B------:R1:W-:Y:S04]  /*2340*/  LDGSTS.E [R75+0x16000], desc[UR12][R16.64], P0 ;  /* 0x16000000104b7fae */ /* 0x0003e800081a100c */
[----:B------:R1:W-:Y:S04]  /*2350*/  LDGSTS.E [R75+0x16800], desc[UR12][R14.64], P0 ;  /* 0x168000000e4b7fae */ /* 0x0003e800081a100c */
[----:B------:R1:W-:Y:S04]  /*2360*/  LDGSTS.E [R75+0x17000], desc[UR12][R8.64], P0 ;  /* 0x17000000084b7fae */ /* 0x0003e800081a100c */
[----:B------:R1:W-:Y:S04]  /*2370*/  LDGSTS.E [R75+0x17800], desc[UR12][R6.64], P0 ;  /* 0x17800000064b7fae */ /* 0x0003e800081a100c */
[----:B------:R-:W0:Y:S01]  /*2380*/  LDGDEPBAR ;  /* 0x00000000000079af */ /* 0x000e220000000000 */
[----:B------:R-:W-:Y:S05]  /*2390*/  BRA.U UP0, `(.L_x_0) ;  /* 0x0000000100287547 */ /* 0x000fea000b800000 */
[----:B------:R-:W-:Y:S01]  /*23a0*/  IMAD.SHL.U32 R84, R61, 0x40, RZ ;  /* 0x000000403d547824 */ /* 0x000fe200078e00ff */
[----:B------:R-:W-:Y:S02]  /*23b0*/  CS2R R64, SRZ ;  /* 0x0000000000407805 */ /* 0x000fe4000001ff00 */
[----:B------:R-:W-:Y:S02]  /*23c0*/  CS2R R66, SRZ ;  /* 0x0000000000427805 */ /* 0x000fe4000001ff00 */
[----:B-1----:R-:W-:Y:S02]  /*23d0*/  CS2R R28, SRZ ;  /* 0x00000000001c7805 */ /* 0x002fe4000001ff00 */
[----:B------:R-:W-:Y:S02]  /*23e0*/  CS2R R30, SRZ ;  /* 0x00000000001e7805 */ /* 0x000fe4000001ff00 */
[----:B------:R-:W-:Y:S02]  /*23f0*/  CS2R R52, SRZ ;  /* 0x0000000000347805 */ /* 0x000fe4000001ff00 */
[----:B------:R-:W-:-:S02]  /*2400*/  CS2R R54, SRZ ;  /* 0x0000000000367805 */ /* 0x000fc4000001ff00 */
[----:B------:R-:W-:Y:S02]  /*2410*/  CS2R R44, SRZ ;  /* 0x00000000002c7805 */ /* 0x000fe4000001ff00 */
[----:B------:R-:W-:Y:S01]  /*2420*/  CS2R R46, SRZ ;  /* 0x00000000002e7805 */ /* 0x000fe2000001ff00 */
[----:B------:R-:W-:Y:S06]  /*2430*/  BRA `(.L_x_1) ;  /* 0x0000001800907947 */ /* 0x000fec0003800000 */
.L_x_0:
[----:B------:R-:W-:Y:S01]  /*2440*/  IMAD R88, R98, UR10, RZ ;  /* 0x0000000a62587c24 */ /* 0x000fe2000f8e02ff */
[----:B-1----:R-:W-:Y:S01]  /*2450*/  SHF.R.S32.HI R17, RZ, 0x1f, R10 ;  /* 0x0000001fff117819 */ /* 0x002fe2000001140a */
[----:B------:R-:W-:Y:S01]  /*2460*/  IMAD R87, R100, UR10, RZ ;  /* 0x0000000a64577c24 */ /* 0x000fe2000f8e02ff */
[----:B------:R-:W-:Y:S01]  /*2470*/  SHF.R.S32.HI R4, RZ, 0x1f, R71 ;  /* 0x0000001fff047819 */ /* 0x000fe20000011447 */
[----:B------:R-:W-:Y:S01]  /*2480*/  IMAD R86, R102, UR10, RZ ;  /* 0x0000000a66567c24 */ /* 0x000fe2000f8e02ff */
[----:B------:R-:W-:Y:S01]  /*2490*/  SHF.L.U64.HI R10, R10, 0x2, R17 ;  /* 0x000000020a0a7819 */ /* 0x000fe20000010211 */
[----:B------:R-:W-:Y:S01]  /*24a0*/  IMAD R85, R104, UR10, RZ ;  /* 0x0000000a68557c24 */ /* 0x000fe2000f8e02ff */
[----:B------:R-:W-:Y:S02]  /*24b0*/  USHF.R.S32.HI UR10, URZ, 0x1f, UR14 ;  /* 0x0000001fff0a7899 */ /* 0x000fe4000801140e */
[----:B------:R-:W-:Y:S01]  /*24c0*/  IMAD.U32 R7, RZ, RZ, UR14 ;  /* 0x0000000eff077e24 */ /* 0x000fe2000f8e00ff */
[----:B------:R-:W-:Y:S01]  /*24d0*/  SHF.L.U64.HI R83, R71, 0x2, R4 ;  /* 0x0000000247537819 */ /* 0x000fe20000010204 */
[----:B------:R-:W-:Y:S01]  /*24e0*/  IMAD.U32 R17, RZ, RZ, UR14 ;  /* 0x0000000eff117e24 */ /* 0x000fe2000f8e00ff */
[C---:B------:R-:W-:Y:S01]  /*24f0*/  LOP3.LUT R14, R61.reuse, 0x3, RZ, 0xc0, !PT ;  /* 0x000000033d0e7812 */ /* 0x040fe200078ec0ff */
[----:B------:R-:W-:Y:S01]  /*2500*/  IMAD.SHL.U32 R84, R61, 0x40, RZ ;  /* 0x000000403d547824 */ /* 0x000fe200078e00ff */
[----:B------:R-:W-:Y:S01]  /*2510*/  LEA R82, P0, R7, R72, 0x3 ;  /* 0x0000004807527211 */ /* 0x000fe200078018ff */
[----:B------:R-:W-:Y:S01]  /*2520*/  IMAD.U32 R20, RZ, RZ, UR10 ;  /* 0x0000000aff147e24 */ /* 0x000fe2000f8e00ff */
[----:B------:R-:W-:Y:S01]  /*2530*/  USHF.R.S32.HI UR11, URZ, 0x1f, UR6 ;  /* 0x0000001fff0b7899 */ /* 0x000fe20008011406 */
[C---:B------:R-:W-:Y:S01]  /*2540*/  LOP3.LUT R5, R61.reuse, 0x1c, RZ, 0xc0, !PT ;  /* 0x0000001c3d057812 */ /* 0x040fe200078ec0ff */
[----:B------:R-:W-:Y:S01]  /*2550*/  USHF.L.U32 UR4, UR6, 0x3, URZ ;  /* 0x0000000306047899 */ /* 0x000fe200080006ff */
[----:B------:R-:W-:Y:S01]  /*2560*/  LOP3.LUT R16, R61, 0x7, RZ, 0xc0, !PT ;  /* 0x000000073d107812 */ /* 0x000fe200078ec0ff */
[----:B------:R-:W-:Y:S01]  /*2570*/  UIADD3 UR9, UPT, UPT, UR8, -0x80, URZ ;  /* 0xffffff8008097890 */ /* 0x000fe2000fffe0ff */
[----:B------:R-:W-:Y:S01]  /*2580*/  LEA.HI.X R83, R17, R83, R20, 0x3, P0 ;  /* 0x0000005311537211 */ /* 0x000fe200000f1c14 */
[----:B------:R-:W-:Y:S01]  /*2590*/  USHF.L.U64.HI UR8, UR6, 0x3, UR11 ;  /* 0x0000000306087899 */ /* 0x000fe2000801020b */
[----:B------:R-:W-:Y:S01]  /*25a0*/  LOP3.LUT R17, R84, 0x1800, RZ, 0xc0, !PT ;  /* 0x0000180054117812 */ /* 0x000fe200078ec0ff */
[----:B------:R-:W-:Y:S01]  /*25b0*/  IMAD R14, R14, 0x220, RZ ;  /* 0x000002200e0e7824 */ /* 0x000fe200078e02ff */
[----:B------:R-:W-:Y:S01]  /*25c0*/  SHF.R.S32.HI R7, RZ, 0x1f, R70 ;  /* 0x0000001fff077819 */ /* 0x000fe20000011446 */
[----:B------:R-:W-:Y:S01]  /*25d0*/  IMAD.SHL.U32 R61, R61, 0x2, RZ ;  /* 0x000000023d3d7824 */ /* 0x000fe200078e00ff */
[----:B------:R-:W-:Y:S01]  /*25e0*/  LEA.HI R15, R2, R5, RZ, 0x1f ;  /* 0x00000005020f7211 */ /* 0x000fe200078ff8ff */
[C---:B------:R-:W-:Y:S01]  /*25f0*/  IMAD.SHL.U32 R18, R16.reuse, 0x10, RZ ;  /* 0x0000001010127824 */ /* 0x040fe200078e00ff */
[----:B------:R-:W-:Y:S01]  /*2600*/  SHF.R.S32.HI R19, RZ, 0x1f, R60 ;  /* 0x0000001fff137819 */ /* 0x000fe2000001143c */
[----:B------:R-:W-:Y:S01]  /*2610*/  IMAD R17, R16, 0x100, R17 ;  /* 0x0000010010117824 */ /* 0x000fe200078e0211 */
[----:B------:R-:W-:-:S02]  /*2620*/  LEA R21, P0, R60, UR4, 0x2 ;  /* 0x000000043c157c11 */ /* 0x000fc4000f8010ff */
[----:B------:R-:W-:Y:S02]  /*2630*/  CS2R R28, SRZ ;  /* 0x00000000001c7805 */ /* 0x000fe4000001ff00 */
[----:B------:R-:W-:Y:S02]  /*2640*/  SHF.L.U64.HI R2, R70, 0x2, R7 ;  /* 0x0000000246027819 */ /* 0x000fe40000010207 */
[----:B------:R-:W-:Y:S02]  /*2650*/  CS2R R30, SRZ ;  /* 0x00000000001e7805 */ /* 0x000fe4000001ff00 */
[----:B------:R-:W-:Y:S02]  /*2660*/  LOP3.LUT R92, R14, R15, RZ, 0x3c, !PT ;  /* 0x0000000f0e5c7212 */ /* 0x000fe400078e3cff */
[----:B------:R-:W-:Y:S02]  /*2670*/  CS2R R52, SRZ ;  /* 0x0000000000347805 */ /* 0x000fe4000001ff00 */
[----:B------:R-:W-:-:S02]  /*2680*/  SHF.R.S32.HI R16, RZ, 0x1f, R59 ;  /* 0x0000001fff107819 */ /* 0x000fc4000001143b */
[----:B------:R-:W-:Y:S02]  /*2690*/  CS2R R54, SRZ ;  /* 0x0000000000367805 */ /* 0x000fe4000001ff00 */
[----:B------:R-:W-:Y:S02]  /*26a0*/  LEA R20, P1, R59, UR4, 0x2 ;  /* 0x000000043b147c11 */ /* 0x000fe4000f8210ff */
[----:B------:R-:W-:Y:S02]  /*26b0*/  CS2R R44, SRZ ;  /* 0x00000000002c7805 */ /* 0x000fe4000001ff00 */
[----:B------:R-:W-:Y:S02]  /*26c0*/  LEA.HI.X R60, R60, UR8, R19, 0x2, P0 ;  /* 0x000000083c3c7c11 */ /* 0x000fe400080f1413 */
[----:B------:R-:W-:Y:S02]  /*26d0*/  CS2R R46, SRZ ;  /* 0x00000000002e7805 */ /* 0x000fe4000001ff00 */
[----:B------:R-:W-:Y:S01]  /*26e0*/  SHF.R.S32.HI R15, RZ, 0x1f, R58 ;  /* 0x0000001fff0f7819 */ /* 0x000fe2000001143a */
[----:B------:R-:W-:Y:S01]  /*26f0*/  USHF.L.U64.HI UR11, UR6, 0x2, UR11 ;  /* 0x00000002060b7899 */ /* 0x000fe2000801020b */
[----:B------:R-:W-:Y:S01]  /*2700*/  SHF.R.S32.HI R14, RZ, 0x1f, R57 ;  /* 0x0000001fff0e7819 */ /* 0x000fe20000011439 */
[----:B------:R-:W-:Y:S01]  /*2710*/  USHF.L.U64.HI UR10, UR14, 0x2, UR10 ;  /* 0x000000020e0a7899 */ /* 0x000fe2000801020a */
[----:B------:R-:W-:-:S02]  /*2720*/  LEA R70, P2, R58, UR4, 0x2 ;  /* 0x000000043a467c11 */ /* 0x000fc4000f8410ff */
[----:B------:R-:W-:Y:S02]  /*2730*/  LEA R72, P3, R57, UR4, 0x2 ;  /* 0x0000000439487c11 */ /* 0x000fe4000f8610ff */
[----:B------:R-:W-:Y:S02]  /*2740*/  SHF.R.S32.HI R19, RZ, 0x1f, R56 ;  /* 0x0000001fff137819 */ /* 0x000fe40000011438 */
[----:B------:R-:W-:Y:S02]  /*2750*/  LEA R74, P0, R56, UR4, 0x2 ;  /* 0x00000004384a7c11 */ /* 0x000fe4000f8010ff */
[----:B------:R-:W-:Y:S02]  /*2760*/  LOP3.LUT R18, R18, 0x30, R61, 0x78, !PT ;  /* 0x0000003012127812 */ /* 0x000fe400078e783d */
[----:B------:R-:W-:Y:S02]  /*2770*/  LEA.HI.X R59, R59, UR8, R16, 0x2, P1 ;  /* 0x000000083b3b7c11 */ /* 0x000fe400088f1410 */
[----:B------:R-:W-:Y:S01]  /*2780*/  LEA.HI.X R58, R58, UR8, R15, 0x2, P2 ;  /* 0x000000083a3a7c11 */ /* 0x000fe200090f140f */
[----:B------:R-:W-:Y:S01]  /*2790*/  IMAD.IADD R90, R17, 0x1, R18 ;  /* 0x00000001115a7824 */ /* 0x000fe200078e0212 */
[----:B------:R-:W-:-:S02]  /*27a0*/  LEA.HI.X R57, R57, UR8, R14, 0x2, P3 ;  /* 0x0000000839397c11 */ /* 0x000fc400098f140e */
[----:B------:R-:W-:Y:S02]  /*27b0*/  SHF.R.S32.HI R16, RZ, 0x1f, R13 ;  /* 0x0000001fff107819 */ /* 0x000fe4000001140d */
[----:B------:R-:W-:Y:S02]  /*27c0*/  LEA R76, P1, R13, UR4, 0x2 ;  /* 0x000000040d4c7c11 */ /* 0x000fe4000f8210ff */
[----:B------:R-:W-:Y:S02]  /*27d0*/  LEA.HI.X R56, R56, UR8, R19, 0x2, P0 ;  /* 0x0000000838387c11 */ /* 0x000fe400080f1413 */
[----:B------:R-:W-:Y:S02]  /*27e0*/  SHF.R.S32.HI R15, RZ, 0x1f, R12 ;  /* 0x0000001fff0f7819 */ /* 0x000fe4000001140c */
[----:B------:R-:W-:Y:S02]  /*27f0*/  SHF.R.S32.HI R14, RZ, 0x1f, R11 ;  /* 0x0000001fff0e7819 */ /* 0x000fe4000001140b */
[----:B------:R-:W-:-:S02]  /*2800*/  LEA R78, P2, R12, UR4, 0x2 ;  /* 0x000000040c4e7c11 */ /* 0x000fc4000f8410ff */
[----:B------:R-:W-:Y:S01]  /*2810*/  LEA R80, P3, R11, UR4, 0x2 ;  /* 0x000000040b507c11 */ /* 0x000fe2000f8610ff */
[----:B------:R-:W-:Y:S01]  /*2820*/  UMOV UR4, URZ ;  /* 0x000000ff00047c82 */ /* 0x000fe20008000000 */
[----:B------:R-:W-:Y:S02]  /*2830*/  IADD3 R19, P5, PT, R20, UR18, RZ ;  /* 0x0000001214137c10 */ /* 0x000fe4000ffbe0ff */
[----:B------:R-:W-:Y:S02]  /*2840*/  LEA.HI.X R16, R13, UR8, R16, 0x2, P1 ;  /* 0x000000080d107c11 */ /* 0x000fe400088f1410 */
[----:B------:R-:W-:Y:S02]  /*2850*/  LEA.HI.X R15, R12, UR8, R15, 0x2, P2 ;  /* 0x000000080c0f7c11 */ /* 0x000fe400090f140f */
[----:B------:R-:W-:Y:S01]  /*2860*/  LEA.HI.X R14, R11, UR8, R14, 0x2, P3 ;  /* 0x000000080b0e7c11 */ /* 0x000fe200098f140e */
[----:B------:R-:W-:Y:S01]  /*2870*/  USHF.R.S32.HI UR8, URZ, 0x1f, UR5 ;  /* 0x0000001fff087899 */ /* 0x000fe20008011405 */
[----:B------:R-:W-:-:S02]  /*2880*/  IADD3 R18, P4, PT, R21, UR18, RZ ;  /* 0x0000001215127c10 */ /* 0x000fc4000ff9e0ff */
[----:B------:R-:W-:Y:S01]  /*2890*/  IADD3.X R13, PT, PT, R59, UR19, RZ, P5, !PT ;  /* 0x000000133b0d7c10 */ /* 0x000fe2000affe4ff */
[----:B------:R-:W-:Y:S01]  /*28a0*/  ULEA.HI UR8, UR8, UR5, URZ, 0x6 ;  /* 0x0000000508087291 */ /* 0x000fe2000f8f30ff */
[----:B------:R-:W-:Y:S02]  /*28b0*/  IADD3 R70, P3, PT, R70, UR18, RZ ;  /* 0x0000001246467c10 */ /* 0x000fe4000ff7e0ff */
[----:B------:R-:W-:Y:S01]  /*28c0*/  IADD3 R76, P1, PT, R76, UR18, RZ ;  /* 0x000000124c4c7c10 */ /* 0x000fe2000ff3e0ff */
[----:B------:R-:W-:Y:S01]  /*28d0*/  USHF.R.S32.HI UR8, URZ, 0x6, UR8 ;  /* 0x00000006ff087899 */ /* 0x000fe20008011408 */
[----:B------:R-:W-:Y:S01]  /*28e0*/  IADD3 R80, P5, PT, R80, UR18, RZ ;  /* 0x0000001250507c10 */ /* 0x000fe2000ffbe0ff */
[----:B------:R-:W-:Y:S01]  /*28f0*/  UMOV UR5, 0x1 ;  /* 0x0000000100057882 */ /* 0x000fe20000000000 */
[----:B------:R-:W-:Y:S01]  /*2900*/  IADD3.X R11, PT, PT, R60, UR19, RZ, P4, !PT ;  /* 0x000000133c0b7c10 */ /* 0x000fe2000a7fe4ff */
[----:B------:R-:W-:Y:S01]  /*2910*/  UIADD3 UR15, UPT, UPT, UR8, -0x2, URZ ;  /* 0xfffffffe080f7890 */ /* 0x000fe2000fffe0ff */
[----:B------:R-:W-:-:S02]  /*2920*/  SHF.R.S32.HI R4, RZ, 0x1f, R67 ;  /* 0x0000001fff047819 */ /* 0x000fc40000011443 */
[----:B------:R-:W-:Y:S02]  /*2930*/  SHF.R.S32.HI R5, RZ, 0x1f, R66 ;  /* 0x0000001fff057819 */ /* 0x000fe40000011442 */
[----:B------:R-:W-:Y:S02]  /*2940*/  SHF.R.S32.HI R6, RZ, 0x1f, R65 ;  /* 0x0000001fff067819 */ /* 0x000fe40000011441 */
[----:B------:R-:W-:Y:S02]  /*2950*/  SHF.R.S32.HI R7, RZ, 0x1f, R64 ;  /* 0x0000001fff077819 */ /* 0x000fe40000011440 */
[----:B------:R-:W-:Y:S02]  /*2960*/  IADD3 R78, P4, PT, R78, UR18, RZ ;  /* 0x000000124e4e7c10 */ /* 0x000fe4000ff9e0ff */
[----:B------:R-:W-:Y:S02]  /*2970*/  IADD3.X R71, PT, PT, R58, UR19, RZ, P3, !PT ;  /* 0x000000133a477c10 */ /* 0x000fe40009ffe4ff */
[----:B------:R-:W-:-:S02]  /*2980*/  IADD3.X R77, PT, PT, R16, UR19, RZ, P1, !PT ;  /* 0x00000013104d7c10 */ /* 0x000fc40008ffe4ff */
[----:B------:R-:W-:Y:S02]  /*2990*/  IADD3.X R81, PT, PT, R14, UR19, RZ, P5, !PT ;  /* 0x000000130e517c10 */ /* 0x000fe4000affe4ff */
[----:B------:R-:W-:Y:S02]  /*29a0*/  SHF.R.S32.HI R8, RZ, 0x1f, R63 ;  /* 0x0000001fff087819 */ /* 0x000fe4000001143f */
[----:B------:R-:W-:Y:S02]  /*29b0*/  SHF.R.S32.HI R9, RZ, 0x1f, R62 ;  /* 0x0000001fff097819 */ /* 0x000fe4000001143e */
[----:B------:R-:W-:Y:S02]  /*29c0*/  IADD3 R72, P0, PT, R72, UR18, RZ ;  /* 0x0000001248487c10 */ /* 0x000fe4000ff1e0ff */
[----:B------:R-:W-:Y:S01]  /*29d0*/  IADD3 R74, P2, PT, R74, UR18, RZ ;  /* 0x000000124a4a7c10 */ /* 0x000fe2000ff5e0ff */
[----:B------:R-:W-:Y:S01]  /*29e0*/  USHF.L.U32 UR18, UR6, 0x2, URZ ;  /* 0x0000000206127899 */ /* 0x000fe200080006ff */
[----:B------:R-:W-:-:S02]  /*29f0*/  IADD3 R82, P3, PT, R82, UR16, RZ ;  /* 0x0000001052527c10 */ /* 0x000fc4000ff7e0ff */
[----:B------:R-:W-:Y:S01]  /*2a00*/  SHF.R.S32.HI R12, RZ, 0x1f, R111 ;  /* 0x0000001fff0c7819 */ /* 0x000fe2000001146f */
[----:B------:R-:W-:Y:S01]  /*2a10*/  UMOV UR6, 0xffffffff ;  /* 0xffffffff00067882 */ /* 0x000fe20000000000 */
[----:B------:R-:W-:Y:S02]  /*2a20*/  SHF.R.S32.HI R14, RZ, 0x1f, R113 ;  /* 0x0000001fff0e7819 */ /* 0x000fe40000011471 */
[----:B------:R-:W-:Y:S02]  /*2a30*/  SHF.R.S32.HI R22, RZ, 0x1f, R115 ;  /* 0x0000001fff167819 */ /* 0x000fe40000011473 */
[----:B------:R-:W-:Y:S02]  /*2a40*/  SHF.R.S32.HI R16, RZ, 0x1f, R117 ;  /* 0x0000001fff107819 */ /* 0x000fe40000011475 */
[----:B------:R-:W-:Y:S02]  /*2a50*/  SHF.R.S32.HI R20, RZ, 0x1f, R119 ;  /* 0x0000001fff147819 */ /* 0x000fe40000011477 */
[----:B------:R-:W-:-:S02]  /*2a60*/  SHF.L.U64.HI R4, R67, 0x2, R4 ;  /* 0x0000000243047819 */ /* 0x000fc40000010204 */
[----:B------:R-:W-:Y:S02]  /*2a70*/  SHF.L.U64.HI R5, R66, 0x2, R5 ;  /* 0x0000000242057819 */ /* 0x000fe40000010205 */
[----:B------:R-:W-:Y:S02]  /*2a80*/  CS2R R66, SRZ ;  /* 0x0000000000427805 */ /* 0x000fe4000001ff00 */
[----:B------:R-:W-:Y:S02]  /*2a90*/  SHF.L.U64.HI R6, R65, 0x2, R6 ;  /* 0x0000000241067819 */ /* 0x000fe40000010206 */
[----:B------:R-:W-:Y:S02]  /*2aa0*/  SHF.L.U64.HI R7, R64, 0x2, R7 ;  /* 0x0000000240077819 */ /* 0x000fe40000010207 */
[----:B------:R-:W-:Y:S02]  /*2ab0*/  CS2R R64, SRZ ;  /* 0x0000000000407805 */ /* 0x000fe4000001ff00 */
[----:B------:R-:W-:-:S02]  /*2ac0*/  IADD3.X R79, PT, PT, R15, UR19, RZ, P4, !PT ;  /* 0x000000130f4f7c10 */ /* 0x000fc4000a7fe4ff */
[----:B------:R-:W-:Y:S02]  /*2ad0*/  SHF.L.U64.HI R8, R63, 0x2, R8 ;  /* 0x000000023f087819 */ /* 0x000fe40000010208 */
[----:B------:R-:W-:Y:S02]  /*2ae0*/  SHF.L.U64.HI R9, R62, 0x2, R9 ;  /* 0x000000023e097819 */ /* 0x000fe40000010209 */
[----:B------:R-:W-:Y:S02]  /*2af0*/  IADD3.X R73, PT, PT, R57, UR19, RZ, P0, !PT ;  /* 0x0000001339497c10 */ /* 0x000fe400087fe4ff */
[----:B------:R-:W-:Y:S02]  /*2b00*/  IADD3.X R75, PT, PT, R56, UR19, RZ, P2, !PT ;  /* 0x00000013384b7c10 */ /* 0x000fe400097fe4ff */
[----:B------:R-:W-:Y:S02]  /*2b10*/  IADD3.X R83, PT, PT, R83, UR17, RZ, P3, !PT ;  /* 0x0000001153537c10 */ /* 0x000fe40009ffe4ff */
[----:B------:R-:W-:-:S02]  /*2b20*/  SHF.L.U64.HI R12, R111, 0x2, R12 ;  /* 0x000000026f0c7819 */ /* 0x000fc4000001020c */
[----:B------:R-:W-:Y:S02]  /*2b30*/  SHF.L.U64.HI R14, R113, 0x2, R14 ;  /* 0x00000002710e7819 */ /* 0x000fe4000001020e */
[----:B------:R-:W-:Y:S02]  /*2b40*/  SHF.L.U64.HI R15, R115, 0x2, R22 ;  /* 0x00000002730f7819 */ /* 0x000fe40000010216 */
[----:B------:R-:W-:Y:S02]  /*2b50*/  SHF.L.U64.HI R16, R117, 0x2, R16 ;  /* 0x0000000275107819 */ /* 0x000fe40000010210 */
[----:B------:R-:W-:Y:S02]  /*2b60*/  SHF.L.U64.HI R17, R119, 0x2, R20 ;  /* 0x0000000277117819 */ /* 0x000fe40000010214 */
[----:B------:R-:W-:Y:S02]  /*2b70*/  LOP3.LUT R91, R92, 0x20, RZ, 0x3c, !PT ;  /* 0x000000205c5b7812 */ /* 0x000fe400078e3cff */
[----:B------:R-:W-:-:S07]  /*2b80*/  LOP3.LUT R89, R90, 0x40, RZ, 0x3c, !PT ;  /* 0x000000405a597812 */ /* 0x000fce00078e3cff */
.L_x_2:
[----:B------:R-:W-:-:S04]  /*2b90*/  DEPBAR.LE SB0, 0x2 ;  /* 0x000080800000791a */ /* 0x000fc80000000000 */
[----:B------:R-:W-:Y:S01]  /*2ba0*/  UIADD3 UR6, UPT, UPT, UR6, 0x1, URZ ;  /* 0x0000000106067890 */ /* 0x000fe2000fffe0ff */
[----:B------:R-:W-:Y:S01]  /*2bb0*/  BAR.SYNC.DEFER_BLOCKING 0x0 ;  /* 0x0000000000007b1d */ /* 0x000fe20000010000 */
[----:B------:R-:W-:Y:S01]  /*2bc0*/  UISETP.GE.AND UP1, UPT, UR4, UR15, UPT ;  /* 0x0000000f0400728c */ /* 0x000fe2000bf26270 */
[----:B------:R-:W-:Y:S01]  /*2bd0*/  ISETP.GE.AND P6, PT, R125, UR9, PT ;  /* 0x000000097d007c0c */ /* 0x000fe2000bfc6270 */
[----:B------:R-:W-:Y:S01]  /*2be0*/  UISETP.GT.AND UP0, UPT, UR6, 0x1, UPT ;  /* 0x000000010600788c */ /* 0x000fe2000bf04270 */
[----:B------:R-:W-:Y:S01]  /*2bf0*/  ISETP.GE.AND P3, PT, R121, UR9, PT ;  /* 0x0000000979007c0c */ /* 0x000fe2000bf66270 */
[----:B------:R-:W-:Y:S01]  /*2c00*/  UIADD3 UR5, UPT, UPT, UR5, 0x1, URZ ;  /* 0x0000000105057890 */ /* 0x000fe2000fffe0ff */
[----:B------:R-:W-:Y:S01]  /*2c10*/  ISETP.GE.AND P5, PT, R123, UR9, PT ;  /* 0x000000097b007c0c */ /* 0x000fe2000bfa6270 */
[----:B------:R-:W-:Y:S01]  /*2c20*/  USEL UR6, UR6, URZ, !UP0 ;  /* 0x000000ff06067287 */ /* 0x000fe2000c000000 */
[----:B------:R-:W-:Y:S01]  /*2c30*/  ISETP.GE.AND P4, PT, R122, UR9, PT ;  /* 0x000000097a007c0c */ /* 0x000fe2000bf86270 */
[----:B------:R-:W-:Y:S01]  /*2c40*/  UISETP.GT.AND UP0, UPT, UR5, 0x1, UPT ;  /* 0x000000010500788c */ /* 0x000fe2000bf04270 */
[----:B------:R-:W-:Y:S01]  /*2c50*/  PLOP3.LUT P2, PT, PT, PT, UP1, 0x40, 0x4 ;  /* 0x000000000004781c */ /* 0x000fe20003f4e818 */
[----:B------:R-:W-:Y:S01]  /*2c60*/  ULEA UR16, UR6, UR7, 0xf ;  /* 0x0000000706107291 */ /* 0x000fe2000f8e78ff */
[----:B------:R-:W-:Y:S01]  /*2c70*/  PLOP3.LUT P1, PT, PT, PT, UP1, 0x40, 0x4 ;  /* 0x000000000004781c */ /* 0x000fe20003f2e818 */
[----:B------:R-:W-:Y:S01]  /*2c80*/  ULEA UR17, UR6, UR7, 0xe ;  /* 0x0000000706117291 */ /* 0x000fe2000f8e70ff */
[----:B------:R-:W-:Y:S01]  /*2c90*/  PLOP3.LUT P0, PT, PT, PT, UP1, 0x40, 0x4 ;  /* 0x000000000004781c */ /* 0x000fe20003f0e818 */
[----:B------:R-:W-:-:S02]  /*2ca0*/  USEL UR5, UR5, URZ, !UP0 ;  /* 0x000000ff05057287 */ /* 0x000fc4000c000000 */
[----:B------:R-:W-:-:S04]  /*2cb0*/  UIADD3 UR4, UPT, UPT, UR4, 0x1, URZ ;  /* 0x0000000104047890 */ /* 0x000fc8000fffe0ff */
[----:B------:R-:W-:Y:S01]  /*2cc0*/  UISETP.NE.U32.AND UP0, UPT, UR8, UR4, UPT ;  /* 0x000000040800728c */ /* 0x000fe2000bf05070 */
[----:B--2---:R-:W-:Y:S04]  /*2cd0*/  LDS R24, [R92+UR16] ;  /* 0x000000105c187984 */ /* 0x004fe80008000800 */
[----:B------:R-:W-:Y:S04]  /*2ce0*/  LDS R26, [R92+UR16+0x800] ;  /* 0x000800105c1a7984 */ /* 0x000fe80008000800 */
[----:B------:R-:W-:Y:S04]  /*2cf0*/  LDS R25, [R91+UR16] ;  /* 0x000000105b197984 */ /* 0x000fe80008000800 */
[----:B------:R-:W-:Y:S04]  /*2d00*/  LDS R27, [R91+UR16+0x800] ;  /* 0x000800105b1b7984 */ /* 0x000fe80008000800 */
[----:B------:R-:W1:Y:S04]  /*2d10*/  LDSM.16.M88.4 R32, [R90+UR17+0x10000] ;  /* 0x010000115a20783b */ /* 0x000e680008000200 */
[----:B------:R-:W2:Y:S04]  /*2d20*/  LDSM.16.M88.4 R36, [R90+UR17+0x12000] ;  /* 0x012000115a24783b */ /* 0x000ea80008000200 */
[----:B------:R-:W-:Y:S04]  /*2d30*/  LDS R40, [R92+UR16+0x1000] ;  /* 0x001000105c287984 */ /* 0x000fe80008000800 */
[----:B------:R-:W-:Y:S04]  /*2d40*/  LDS R42, [R92+UR16+0x1800] ;  /* 0x001800105c2a7984 */ /* 0x000fe80008000800 */
[----:B------:R-:W-:Y:S04]  /*2d50*/  LDS R41, [R91+UR16+0x1000] ;  /* 0x001000105b297984 */ /* 0x000fe80008000800 */
[----:B------:R-:W3:Y:S04]  /*2d60*/  LDS R43, [R91+UR16+0x1800] ;  /* 0x001800105b2b7984 */ /* 0x000ee80008000800 */
[----:B------:R-:W-:Y:S04]  /*2d70*/  LDS R20, [R92+UR16+0x100] ;  /* 0x000100105c147984 */ /* 0x000fe80008000800 */
[----:B------:R-:W-:Y:S04]  /*2d80*/  LDS R22, [R92+UR16+0x900] ;  /* 0x000900105c167984 */ /* 0x000fe80008000800 */
[----:B------:R-:W-:Y:S04]  /*2d90*/  LDS R21, [R91+UR16+0x100] ;  /* 0x000100105b157984 */ /* 0x000fe80008000800 */
[----:B------:R-:W4:Y:S01]  /*2da0*/  LDS R23, [R91+UR16+0x900] ;  /* 0x000900105b177984 */ /* 0x000f220008000800 */
[C---:B-1----:R-:W-:Y:S03]  /*2db0*/  HMMA.1688.F32.TF32 R64, R24.reuse, R32, R64 ;  /* 0x000000201840723c */ /* 0x042fe60000081040 */
[----:B------:R-:W-:Y:S04]  /*2dc0*/  LDS R48, [R92+UR16+0x1100] ;  /* 0x001100105c307984 */ /* 0x000fe80008000800 */
[----:B------:R-:W-:Y:S01]  /*2dd0*/  LDS R50, [R92+UR16+0x1900] ;  /* 0x001900105c327984 */ /* 0x000fe20008000800 */
[----:B--2---:R-:W-:Y:S03]  /*2de0*/  HMMA.1688.F32.TF32 R28, R24, R36, R28 ;  /* 0x00000024181c723c */ /* 0x004fe6000008101c */
[----:B------:R-:W-:Y:S04]  /*2df0*/  LDS R49, [R91+UR16+0x1100] ;  /* 0x001100105b317984 */ /* 0x000fe80008000800 */
[----:B------:R-:W1:Y:S04]  /*2e00*/  LDS R51, [R91+UR16+0x1900] ;  /* 0x001900105b337984 */ /* 0x000e680008000800 */
[----:B------:R-:W-:Y:S01]  /*2e10*/  LDS R60, [R92+UR16+0x2000] ;  /* 0x002000105c3c7984 */ /* 0x000fe20008000800 */
[C---:B---3--:R-:W-:Y:S03]  /*2e20*/  HMMA.1688.F32.TF32 R64, R40.reuse, R34, R64 ;  /* 0x000000222840723c */ /* 0x048fe60000081040 */
[----:B------:R-:W-:Y:S04]  /*2e30*/  LDS R62, [R92+UR16+0x2800] ;  /* 0x002800105c3e7984 */ /* 0x000fe80008000800 */
[----:B------:R-:W-:Y:S01]  /*2e40*/  LDS R61, [R91+UR16+0x2000] ;  /* 0x002000105b3d7984 */ /* 0x000fe20008000800 */
[----:B------:R-:W-:Y:S03]  /*2e50*/  HMMA.1688.F32.TF32 R40, R40, R38, R28 ;  /* 0x000000262828723c */ /* 0x000fe6000008101c */
[----:B------:R-:W-:Y:S04]  /*2e60*/  LDS R63, [R91+UR16+0x2800] ;  /* 0x002800105b3f7984 */ /* 0x000fe80008000800 */
[----:B------:R-:W2:Y:S01]  /*2e70*/  LDSM.16.M88.4 R24, [R89+UR17+0x10000] ;  /* 0x010000115918783b */ /* 0x000ea20008000200 */
[C---:B----4-:R-:W-:Y:S03]  /*2e80*/  HMMA.1688.F32.TF32 R52, R20.reuse, R32, R52 ;  /* 0x000000201434723c */ /* 0x050fe60000081034 */
[----:B------:R-:W-:Y:S04]  /*2e90*/  LDS R28, [R92+UR16+0x2100] ;  /* 0x002100105c1c7984 */ /* 0x000fe80008000800 */
[----:B------:R-:W-:Y:S01]  /*2ea0*/  LDS R30, [R92+UR16+0x2900] ;  /* 0x002900105c1e7984 */ /* 0x000fe20008000800 */
[----:B------:R-:W-:Y:S03]  /*2eb0*/  HMMA.1688.F32.TF32 R44, R20, R36, R44 ;  /* 0x00000024142c723c */ /* 0x000fe6000008102c */
[----:B------:R-:W-:Y:S04]  /*2ec0*/  LDS R29, [R91+UR16+0x2100] ;  /* 0x002100105b1d7984 */ /* 0x000fe80008000800 */
[----:B------:R-:W3:Y:S04]  /*2ed0*/  LDS R31, [R91+UR16+0x2900] ;  /* 0x002900105b1f7984 */ /* 0x000ee80008000800 */
[----:B------:R-:W4:Y:S01]  /*2ee0*/  LDSM.16.M88.4 R20, [R89+UR17+0x12000] ;  /* 0x012000115914783b */ /* 0x000f220008000200 */
[C---:B-1----:R-:W-:Y:S03]  /*2ef0*/  HMMA.1688.F32.TF32 R32, R48.reuse, R34, R52 ;  /* 0x000000223020723c */ /* 0x042fe60000081034 */
[----:B------:R-:W-:Y:S04]  /*2f00*/  LDS R56, [R92+UR16+0x3000] ;  /* 0x003000105c387984 */ /* 0x000fe80008000800 */
[----:B------:R-:W-:Y:S01]  /*2f10*/  LDS R58, [R92+UR16+0x3800] ;  /* 0x003800105c3a7984 */ /* 0x000fe20008000800 */
[----:B------:R-:W-:Y:S03]  /*2f20*/  HMMA.1688.F32.TF32 R36, R48, R38, R44 ;  /* 0x000000263024723c */ /* 0x000fe6000008102c */
[----:B------:R-:W-:Y:S04]  /*2f30*/  LDS R57, [R91+UR16+0x3000] ;  /* 0x003000105b397984 */ /* 0x000fe80008000800 */
[----:B------:R-:W1:Y:S04]  /*2f40*/  LDS R59, [R91+UR16+0x3800] ;  /* 0x003800105b3b7984 */ /* 0x000e680008000800 */
[----:B------:R-:W-:Y:S01]  /*2f50*/  LDS R52, [R92+UR16+0x3100] ;  /* 0x003100105c347984 */ /* 0x000fe20008000800 */
[-C--:B--2---:R-:W-:Y:S03]  /*2f60*/  HMMA.1688.F32.TF32 R64, R60, R24.reuse, R64 ;  /* 0x000000183c40723c */ /* 0x084fe60000081040 */
[----:B------:R-:W-:Y:S04]  /*2f70*/  LDS R54, [R92+UR16+0x3900] ;  /* 0x003900105c367984 */ /* 0x000fe80008000800 */
[----:B------:R-:W-:Y:S04]  /*2f80*/  LDS R53, [R91+UR16+0x3100] ;  /* 0x003100105b357984 */ /* 0x000fe80008000800 */
[----:B------:R-:W2:Y:S01]  /*2f90*/  LDS R55, [R91+UR16+0x3900] ;  /* 0x003900105b377984 */ /* 0x000ea20008000800 */
[----:B---3--:R-:W-:Y:S03]  /*2fa0*/  HMMA.1688.F32.TF32 R32, R28, R24, R32 ;  /* 0x000000181c20723c */ /* 0x008fe60000081020 */
[----:B------:R-:W-:Y:S04]  /*2fb0*/  LDSM.16.M88.4 R48, [R90+UR17+0x10080] ;  /* 0x010080115a30783b */ /* 0x000fe80008000200 */
[----:B------:R-:W-:Y:S01]  /*2fc0*/  LDSM.16.M88.4 R44, [R90+UR17+0x12080] ;  /* 0x012080115a2c783b */ /* 0x000fe20008000200 */
[-C--:B----4-:R-:W-:Y:S03]  /*2fd0*/  HMMA.1688.F32.TF32 R60, R60, R20.reuse, R40 ;  /* 0x000000143c3c723c */ /* 0x090fe60000081028 */
[----:B------:R-:W-:Y:S04]  /*2fe0*/  LDS R40, [R92+UR16+0x4100] ;  /* 0x004100105c287984 */ /* 0x000fe80008000800 */
[----:B------:R-:W-:Y:S01]  /*2ff0*/  LDS R42, [R92+UR16+0x4900] ;  /* 0x004900105c2a7984 */ /* 0x000fe20008000800 */
[----:B------:R-:W-:Y:S03]  /*3000*/  HMMA.1688.F32.TF32 R28, R28, R20, R36 ;  /* 0x000000141c1c723c */ /* 0x000fe60000081024 */
[----:B------:R-:W-:Y:S04]  /*3010*/  LDS R36, [R92+UR16+0x4000] ;  /* 0x004000105c247984 */ /* 0x000fe80008000800 */
[----:B------:R-:W-:Y:S01]  /*3020*/  LDS R38, [R92+UR16+0x4800] ;  /* 0x004800105c267984 */ /* 0x000fe20008000800 */
[C---:B-1----:R-:W-:Y:S03]  /*3030*/  HMMA.1688.F32.TF32 R64, R56.reuse, R26, R64 ;  /* 0x0000001a3840723c */ /* 0x042fe60000081040 */
[----:B------:R-:W-:Y:S04]  /*3040*/  LDS R37, [R91+UR16+0x4000] ;  /* 0x004000105b257984 */ /* 0x000fe80008000800 */
[----:B------:R-:W1:Y:S01]  /*3050*/  LDS R39, [R91+UR16+0x4800] ;  /* 0x004800105b277984 */ /* 0x000e620008000800 */
[-C--:B------:R-:W-:Y:S03]  /*3060*/  HMMA.1688.F32.TF32 R60, R56, R22.reuse, R60 ;  /* 0x00000016383c723c */ /* 0x080fe6000008103c */
[----:B------:R-:W-:Y:S04]  /*3070*/  LDS R20, [R92+UR16+0x5000] ;  /* 0x005000105c147984 */ /* 0x000fe80008000800 */
[----:B------:R-:W-:Y:S01]  /*3080*/  LDS R21, [R91+UR16+0x5000] ;  /* 0x005000105b157984 */ /* 0x000fe20008000800 */
[C---:B--2---:R-:W-:Y:S03]  /*3090*/  HMMA.1688.F32.TF32 R28, R52.reuse, R22, R28 ;  /* 0x00000016341c723c */ /* 0x044fe6000008101c */
[----:B------:R-:W-:Y:S04]  /*30a0*/  LDS R22, [R92+UR16+0x5800] ;  /* 0x005800105c167984 */ /* 0x000fe80008000800 */
[----:B------:R-:W2:Y:S01]  /*30b0*/  LDS R23, [R91+UR16+0x5800] ;  /* 0x005800105b177984 */ /* 0x000ea20008000800 */
[----:B------:R-:W-:Y:S03]  /*30c0*/  HMMA.1688.F32.TF32 R32, R52, R26, R32 ;  /* 0x0000001a3420723c */ /* 0x000fe60000081020 */
[----:B------:R-:W-:Y:S04]  /*30d0*/  LDS R41, [R91+UR16+0x4100] ;  /* 0x004100105b297984 */ /* 0x000fe80008000800 */
[----:B------:R-:W3:Y:S04]  /*30e0*/  LDS R43, [R91+UR16+0x4900] ;  /* 0x004900105b2b7984 */ /* 0x000ee80008000800 */
[----:B------:R-:W-:Y:S04]  /*30f0*/  LDS R52, [R92+UR16+0x5100] ;  /* 0x005100105c347984 */ /* 0x000fe80008000800 */
[----:B------:R-:W-:Y:S04]  /*3100*/  LDS R54, [R92+UR16+0x5900] ;  /* 0x005900105c367984 */ /* 0x000fe80008000800 */
[----:B------:R-:W-:Y:S01]  /*3110*/  LDS R53, [R91+UR16+0x5100] ;  /* 0x005100105b357984 */ /* 0x000fe20008000800 */
[C---:B-1----:R-:W-:Y:S03]  /*3120*/  HMMA.1688.F32.TF32 R64, R36.reuse, R48, R64 ;  /* 0x000000302440723c */ /* 0x042fe60000081040 */
[----:B------:R-:W1:Y:S04]  /*3130*/  LDS R55, [R91+UR16+0x5900] ;  /* 0x005900105b377984 */ /* 0x000e680008000800 */
[----:B------:R-:W-:Y:S01]  /*3140*/  LDSM.16.M88.4 R24, [R89+UR17+0x12080] ;  /* 0x012080115918783b */ /* 0x000fe20008000200 */
[----:B------:R-:W-:Y:S03]  /*3150*/  HMMA.1688.F32.TF32 R60, R36, R44, R60 ;  /* 0x0000002c243c723c */ /* 0x000fe6000008103c */
[----:B------:R-:W-:Y:S01]  /*3160*/  LDSM.16.M88.4 R36, [R89+UR17+0x10080] ;  /* 0x010080115924783b */ /* 0x000fe20008000200 */
[----:B------:R-:W-:-:S08]  /*3170*/  ULEA UR17, UR5, UR7, 0xf ;  /* 0x0000000705117291 */ /* 0x000fd0000f8e78ff */
[C---:B--2---:R-:W-:Y:S08]  /*3180*/  HMMA.1688.F32.TF32 R64, R20.reuse, R50, R64 ;  /* 0x000000321440723c */ /* 0x044ff00000081040 */
[----:B------:R-:W-:Y:S01]  /*3190*/  HMMA.1688.F32.TF32 R60, R20, R46, R60 ;  /* 0x0000002e143c723c */ /* 0x000fe2000008103c */
[----:B------:R-:W-:Y:S04]  /*31a0*/  LDS R20, [R92+UR16+0x6100] ;  /* 0x006100105c147984 */ /* 0x000fe80008000800 */
[----:B------:R-:W-:Y:S03]  /*31b0*/  LDS R22, [R92+UR16+0x6900] ;  /* 0x006900105c167984 */ /* 0x000fe60008000800 */
[C---:B---3--:R-:W-:Y:S01]  /*31c0*/  HMMA.1688.F32.TF32 R32, R40.reuse, R48, R32 ;  /* 0x000000302820723c */ /* 0x048fe20000081020 */
[----:B------:R-:W-:Y:S04]  /*31d0*/  LDS R21, [R91+UR16+0x6100] ;  /* 0x006100105b157984 */ /* 0x000fe80008000800 */
[----:B------:R-:W2:Y:S03]  /*31e0*/  LDS R23, [R91+UR16+0x6900] ;  /* 0x006900105b177984 */ /* 0x000ea60008000800 */
[----:B------:R-:W-:Y:S01]  /*31f0*/  HMMA.1688.F32.TF32 R28, R40, R44, R28 ;  /* 0x0000002c281c723c */ /* 0x000fe2000008101c */
[----:B------:R-:W-:Y:S04]  /*3200*/  LDS R40, [R92+UR16+0x6000] ;  /* 0x006000105c287984 */ /* 0x000fe80008000800 */
[----:B------:R-:W-:Y:S04]  /*3210*/  LDS R42, [R92+UR16+0x6800] ;  /* 0x006800105c2a7984 */ /* 0x000fe80008000800 */
[----:B------:R-:W-:Y:S03]  /*3220*/  LDS R41, [R91+UR16+0x6000] ;  /* 0x006000105b297984 */ /* 0x000fe60008000800 */
[C---:B-1----:R-:W-:Y:S01]  /*3230*/  HMMA.1688.F32.TF32 R32, R52.reuse, R50, R32 ;  /* 0x000000323420723c */ /* 0x042fe20000081020 */
[----:B------:R-:W1:Y:S04]  /*3240*/  LDS R43, [R91+UR16+0x6800] ;  /* 0x006800105b2b7984 */ /* 0x000e680008000800 */
[----:B------:R-:W-:Y:S03]  /*3250*/  LDS R44, [R92+UR16+0x7100] ;  /* 0x007100105c2c7984 */ /* 0x000fe60008000800 */
[----:B------:R-:W-:Y:S01]  /*3260*/  HMMA.1688.F32.TF32 R28, R52, R46, R28 ;  /* 0x0000002e341c723c */ /* 0x000fe2000008101c */
[----:B------:R-:W-:Y:S04]  /*3270*/  LDS R46, [R92+UR16+0x7900] ;  /* 0x007900105c2e7984 */ /* 0x000fe80008000800 */
[----:B------:R-:W-:Y:S04]  /*3280*/  LDS R45, [R91+UR16+0x7100] ;  /* 0x007100105b2d7984 */ /* 0x000fe80008000800 */
[----:B------:R-:W3:Y:S03]  /*3290*/  LDS R47, [R91+UR16+0x7900] ;  /* 0x007900105b2f7984 */ /* 0x000ee60008000800 */
[C---:B--2---:R-:W-:Y:S08]  /*32a0*/  HMMA.1688.F32.TF32 R32, R20.reuse, R36, R32 ;  /* 0x000000241420723c */ /* 0x044ff00000081020 */
[----:B------:R-:W-:Y:S01]  /*32b0*/  HMMA.1688.F32.TF32 R20, R20, R24, R28 ;  /* 0x000000181414723c */ /* 0x000fe2000008101c */
[----:B------:R-:W-:Y:S04]  /*32c0*/  LDS R28, [R92+UR16+0x7000] ;  /* 0x007000105c1c7984 */ /* 0x000fe80008000800 */
[----:B------:R-:W-:Y:S03]  /*32d0*/  LDS R30, [R92+UR16+0x7800] ;  /* 0x007800105c1e7984 */ /* 0x000fe60008000800 */
[----:B-1----:R-:W-:Y:S01]  /*32e0*/  HMMA.1688.F32.TF32 R64, R40, R36, R64 ;  /* 0x000000242840723c */ /* 0x002fe20000081040 */
[----:B------:R-:W-:Y:S04]  /*32f0*/  LDS R29, [R91+UR16+0x7000] ;  /* 0x007000105b1d7984 */ /* 0x000fe80008000800 */
[----:B------:R-:W1:Y:S01]  /*3300*/  LDS R31, [R91+UR16+0x7800] ;  /* 0x007800105b1f7984 */ /* 0x000e620008000800 */
[----:B------:R-:W-:-:S02]  /*3310*/  ULEA UR16, UR5, UR7, 0xe ;  /* 0x0000000705107291 */ /* 0x000fc4000f8e70ff */
[----:B------:R-:W-:Y:S01]  /*3320*/  HMMA.1688.F32.TF32 R60, R40, R24, R60 ;  /* 0x00000018283c723c */ /* 0x000fe2000008103c */
[----:B------:R-:W-:Y:S01]  /*3330*/  SEL R40, RZ, 0x4, P6 ;  /* 0x00000004ff287807 */ /* 0x000fe20003000000 */
[----:B------:R-:W-:Y:S01]  /*3340*/  BAR.SYNC.DEFER_BLOCKING 0x0 ;  /* 0x0000000000007b1d */ /* 0x000fe20000010000 */
[----:B------:R-:W-:Y:S02]  /*3350*/  PLOP3.LUT P6, PT, PT, PT, UP1, 0x40, 0x4 ;  /* 0x000000000004781c */ /* 0x000fe40003fce818 */
[----:B------:R-:W-:Y:S02]  /*3360*/  SEL R43, RZ, 0x4, P3 ;  /* 0x00000004ff2b7807 */ /* 0x000fe40001800000 */
[----:B------:R-:W-:Y:S01]  /*3370*/  SEL R41, RZ, 0x4, P5 ;  /* 0x00000004ff297807 */ /* 0x000fe20002800000 */
[----:B---3--:R-:W-:Y:S01]  /*3380*/  HMMA.1688.F32.TF32 R52, R44, R38, R32 ;  /* 0x000000262c34723c */ /* 0x008fe20000081020 */
[----:B------:R-:W-:Y:S02]  /*3390*/  SEL R43, R43, RZ, P6 ;  /* 0x000000ff2b2b7207 */ /* 0x000fe40003000000 */
[----:B------:R-:W-:-:S02]  /*33a0*/  SEL R42, RZ, 0x4, P4 ;  /* 0x00000004ff2a7807 */ /* 0x000fc40002000000 */
[----:B------:R-:W-:Y:S02]  /*33b0*/  LEA R48, P6, R119, R82, 0x2 ;  /* 0x0000005277307211 */ /* 0x000fe400078c10ff */
[----:B------:R-:W-:Y:S01]  /*33c0*/  SEL R40, R40, RZ, P2 ;  /* 0x000000ff28287207 */ /* 0x000fe20001000000 */
[----:B------:R-:W-:Y:S01]  /*33d0*/  HMMA.1688.F32.TF32 R44, R44, R26, R20 ;  /* 0x0000001a2c2c723c */ /* 0x000fe20000081014 */
[----:B------:R-:W-:Y:S01]  /*33e0*/  ISETP.GE.AND P4, PT, R120, UR9, PT ;  /* 0x0000000978007c0c */ /* 0x000fe2000bf86270 */
[----:B------:R-:W-:Y:S01]  /*33f0*/  IMAD.X R49, R83, 0x1, R17, P6 ;  /* 0x0000000153317824 */ /* 0x000fe200030e0611 */
[----:B------:R-:W-:Y:S02]  /*3400*/  SEL R41, R41, RZ, P1 ;  /* 0x000000ff29297207 */ /* 0x000fe40000800000 */
[----:B------:R-:W-:Y:S02]  /*3410*/  SEL R42, R42, RZ, P0 ;  /* 0x000000ff2a2a7207 */ /* 0x000fe40000000000 */
[----:B------:R-:W-:-:S02]  /*3420*/  ISETP.GE.AND P5, PT, R118, UR9, PT ;  /* 0x0000000976007c0c */ /* 0x000fc4000bfa6270 */
[----:B------:R-:W-:Y:S02]  /*3430*/  ISETP.NE.U32.AND P0, PT, R40, RZ, PT ;  /* 0x000000ff2800720c */ /* 0x000fe40003f05070 */
[----:B------:R-:W-:Y:S02]  /*3440*/  PLOP3.LUT P6, PT, PT, PT, UP1, 0x40, 0x4 ;  /* 0x000000000004781c */ /* 0x000fe40003fce818 */
[----:B------:R-:W-:Y:S02]  /*3450*/  SEL R36, RZ, 0x4, P4 ;  /* 0x00000004ff247807 */ /* 0x000fe40002000000 */
[----:B------:R-:W-:Y:S01]  /*3460*/  ISETP.NE.U32.AND P2, PT, R41, RZ, PT ;  /* 0x000000ff2900720c */ /* 0x000fe20003f45070 */
[----:B------:R-:W-:Y:S01]  /*3470*/  VIADD R41, R94, UR17 ;  /* 0x000000115e297c36 */ /* 0x000fe20008000000 */
[----:B------:R-:W-:Y:S02]  /*3480*/  ISETP.NE.U32.AND P1, PT, R42, RZ, PT ;  /* 0x000000ff2a00720c */ /* 0x000fe40003f25070 */
[----:B------:R-:W-:-:S02]  /*3490*/  SEL R40, RZ, 0x4, P5 ;  /* 0x00000004ff287807 */ /* 0x000fc40002800000 */
[----:B------:R-:W-:Y:S01]  /*34a0*/  PLOP3.LUT P4, PT, PT, PT, UP1, 0x40, 0x4 ;  /* 0x000000000004781c */ /* 0x000fe20003f8e818 */
[----:B------:R-:W-:Y:S01]  /*34b0*/  @!PT LDS RZ, [RZ] ;  /* 0x00000000fffff984 */ /* 0x000fe20000000800 */
[----:B------:R-:W-:Y:S01]  /*34c0*/  @!PT LDS RZ, [RZ] ;  /* 0x00000000fffff984 */ /* 0x000fe20000000800 */
[----:B------:R-:W-:Y:S01]  /*34d0*/  @!PT LDS RZ, [RZ] ;  /* 0x00000000fffff984 */ /* 0x000fe20000000800 */
[----:B------:R2:W-:Y:S01]  /*34e0*/  LDGSTS.E [R41], desc[UR12][R48.64], P0 ;  /* 0x0000000030297fae */ /* 0x0005e200081a100c */
[----:B------:R-:W-:Y:S01]  /*34f0*/  SEL R37, R36, RZ, P6 ;  /* 0x000000ff24257207 */ /* 0x000fe20003000000 */
[C---:B-1----:R-:W-:Y:S01]  /*3500*/  HMMA.1688.F32.TF32 R64, R28.reuse, R38, R64 ;  /* 0x000000261c40723c */ /* 0x042fe20000081040 */
[-C--:B------:R-:W-:Y:S01]  /*3510*/  LEA R42, P5, R117, R82.reuse, 0x2 ;  /* 0x00000052752a7211 */ /* 0x080fe200078a10ff */
[----:B------:R-:W-:Y:S01]  /*3520*/  VIADD R39, R93, UR16 ;  /* 0x000000105d277c36 */ /* 0x000fe20008000000 */
[----:B------:R-:W-:Y:S02]  /*3530*/  LEA R36, P6, R115, R82, 0x2 ;  /* 0x0000005273247211 */ /* 0x000fe400078c10ff */
[----:B------:R-:W-:Y:S01]  /*3540*/  ISETP.NE.U32.AND P3, PT, R43, RZ, PT ;  /* 0x000000ff2b00720c */ /* 0x000fe20003f65070 */
[----:B------:R-:W-:Y:S01]  /*3550*/  IMAD.X R43, R83, 0x1, R16, P5 ;  /* 0x00000001532b7824 */ /* 0x000fe200028e0610 */
[----:B------:R-:W-:Y:S01]  /*3560*/  SEL R40, R40, RZ, P4 ;  /* 0x000000ff28287207 */ /* 0x000fe20002000000 */
[----:B------:R-:W-:Y:S01]  /*3570*/  HMMA.1688.F32.TF32 R28, R28, R26, R60 ;  /* 0x0000001a1c1c723c */ /* 0x000fe2000008103c */
[----:B------:R-:W-:Y:S01]  /*3580*/  ISETP.NE.U32.AND P4, PT, R37, RZ, PT ;  /* 0x000000ff2500720c */ /* 0x000fe20003f85070 */
[----:B------:R-:W-:Y:S01]  /*3590*/  IMAD.X R37, R83, 0x1, R15, P6 ;  /* 0x0000000153257824 */ /* 0x000fe200030e060f */
[----:B------:R-:W-:Y:S01]  /*35a0*/  LDGSTS.E [R41+0x800], desc[UR12][R42.64], P2 ;  /* 0x008000002a297fae */ /* 0x000fe200091a100c */
[----:B------:R-:W-:-:S02]  /*35b0*/  ISETP.GE.AND P0, PT, R116, UR9, PT ;  /* 0x0000000974007c0c */ /* 0x000fc4000bf06270 */
[----:B------:R-:W-:Y:S01]  /*35c0*/  ISETP.NE.U32.AND P5, PT, R40, RZ, PT ;  /* 0x000000ff2800720c */ /* 0x000fe20003fa5070 */
[----:B------:R1:W-:Y:S01]  /*35d0*/  LDGSTS.E [R41+0x1000], desc[UR12][R36.64], P1 ;  /* 0x0100000024297fae */ /* 0x0003e200089a100c */
[----:B------:R-:W-:Y:S02]  /*35e0*/  LEA R24, P1, R113, R82, 0x2 ;  /* 0x0000005271187211 */ /* 0x000fe400078210ff */
[----:B------:R-:W-:Y:S02]  /*35f0*/  ISETP.GE.AND P2, PT, R114, UR9, PT ;  /* 0x0000000972007c0c */ /* 0x000fe4000bf46270 */
[----:B------:R-:W-:Y:S01]  /*3600*/  PLOP3.LUT P6, PT, PT, PT, UP1, 0x40, 0x4 ;  /* 0x000000000004781c */ /* 0x000fe20003fce818 */
[----:B------:R-:W-:Y:S01]  /*3610*/  IMAD.X R25, R83, 0x1, R14, P1 ;  /* 0x0000000153197824 */ /* 0x000fe200008e060e */
[----:B------:R-:W-:Y:S02]  /*3620*/  SEL R40, RZ, 0x4, P0 ;  /* 0x00000004ff287807 */ /* 0x000fe40000000000 */
[----:B------:R-:W-:-:S02]  /*3630*/  ISETP.GE.AND P1, PT, R112, UR9, PT ;  /* 0x0000000970007c0c */ /* 0x000fc4000bf26270 */
[----:B------:R-:W-:Y:S01]  /*3640*/  PLOP3.LUT P0, PT, PT, PT, UP1, 0x40, 0x4 ;  /* 0x000000000004781c */ /* 0x000fe20003f0e818 */
[----:B------:R3:W-:Y:S01]  /*3650*/  LDGSTS.E [R41+0x1800], desc[UR12][R24.64], P3 ;  /* 0x0180000018297fae */ /* 0x0007e200099a100c */
[----:B--2---:R-:W-:Y:S02]  /*3660*/  SEL R48, RZ, 0x4, P2 ;  /* 0x00000004ff307807 */ /* 0x004fe40001000000 */
[----:B------:R-:W-:Y:S02]  /*3670*/  SEL R40, R40, RZ, P6 ;  /* 0x000000ff28287207 */ /* 0x000fe40003000000 */
[----:B-1----:R-:W-:Y:S02]  /*3680*/  SEL R37, RZ, 0x4, P1 ;  /* 0x00000004ff257807 */ /* 0x002fe40000800000 */
[----:B------:R-:W-:Y:S02]  /*3690*/  PLOP3.LUT P2, PT, PT, PT, UP1, 0x40, 0x4 ;  /* 0x000000000004781c */ /* 0x000fe40003f4e818 */
[----:B------:R-:W-:-:S02]  /*36a0*/  LEA R36, P1, R111, R82, 0x2 ;  /* 0x000000526f247211 */ /* 0x000fc400078210ff */
[----:B------:R-:W-:Y:S02]  /*36b0*/  SEL R48, R48, RZ, P0 ;  /* 0x000000ff30307207 */ /* 0x000fe40000000000 */
[----:B------:R-:W-:Y:S02]  /*36c0*/  ISETP.NE.U32.AND P0, PT, R40, RZ, PT ;  /* 0x000000ff2800720c */ /* 0x000fe40003f05070 */
[----:B------:R-:W-:Y:S01]  /*36d0*/  SEL R40, R37, RZ, P2 ;  /* 0x000000ff25287207 */ /* 0x000fe20001000000 */
[----:B------:R-:W-:Y:S01]  /*36e0*/  IMAD.X R37, R83, 0x1, R12, P1 ;  /* 0x0000000153257824 */ /* 0x000fe200008e060c */
[----:B------:R-:W-:Y:S02]  /*36f0*/  IADD3 R42, P6, PT, R109, R82, RZ ;  /* 0x000000526d2a7210 */ /* 0x000fe40007fde0ff */
[----:B------:R-:W-:Y:S02]  /*3700*/  ISETP.NE.U32.AND P2, PT, R40, RZ, PT ;  /* 0x000000ff2800720c */ /* 0x000fe40003f45070 */
[----:B------:R1:W-:Y:S01]  /*3710*/  LDGSTS.E [R41+0x2000], desc[UR12][R36.64], P4 ;  /* 0x0200000024297fae */ /* 0x0003e2000a1a100c */
[----:B------:R-:W-:Y:S01]  /*3720*/  IMAD.X R43, R83, 0x1, R2, P6 ;  /* 0x00000001532b7824 */ /* 0x000fe200030e0602 */
[----:B------:R-:W-:-:S02]  /*3730*/  ISETP.GE.AND P4, PT, R110, UR9, PT ;  /* 0x000000096e007c0c */ /* 0x000fc4000bf86270 */
[----:B------:R-:W-:Y:S02]  /*3740*/  ISETP.GE.AND P3, PT, R108, UR9, PT ;  /* 0x000000096c007c0c */ /* 0x000fe4000bf66270 */
[----:B------:R-:W-:Y:S01]  /*3750*/  LDGSTS.E [R41+0x2800], desc[UR12][R42.64], P5 ;  /* 0x028000002a297fae */ /* 0x000fe2000a9a100c */
[----:B------:R-:W-:Y:S02]  /*3760*/  PLOP3.LUT P5, PT, PT, PT, UP1, 0x40, 0x4 ;  /* 0x000000000004781c */ /* 0x000fe40003fae818 */
[----:B------:R-:W-:Y:S02]  /*3770*/  SEL R40, RZ, 0x4, P4 ;  /* 0x00000004ff287807 */ /* 0x000fe40002000000 */
[----:B------:R-:W-:Y:S02]  /*3780*/  ISETP.NE.U32.AND P1, PT, R48, RZ, PT ;  /* 0x000000ff3000720c */ /* 0x000fe40003f25070 */
[----:B------:R-:W-:Y:S02]  /*3790*/  IADD3 R50, P4, PT, R107, R82, RZ ;  /* 0x000000526b327210 */ /* 0x000fe40007f9e0ff */
[----:B------:R-:W-:-:S02]  /*37a0*/  SEL R40, R40, RZ, P5 ;  /* 0x000000ff28287207 */ /* 0x000fc40002800000 */
[----:B------:R-:W-:Y:S01]  /*37b0*/  SEL R48, RZ, 0x4, P3 ;  /* 0x00000004ff307807 */ /* 0x000fe20001800000 */
[----:B------:R-:W-:Y:S01]  /*37c0*/  IMAD.X R51, R83, 0x1, R4, P4 ;  /* 0x0000000153337824 */ /* 0x000fe200020e0604 */
[-C--:B---3--:R-:W-:Y:S02]  /*37d0*/  IADD3 R24, P5, PT, R105, R82.reuse, RZ ;  /* 0x0000005269187210 */ /* 0x088fe40007fbe0ff */
[----:B-1----:R-:W-:Y:S02]  /*37e0*/  IADD3 R36, P3, PT, R103, R82, RZ ;  /* 0x0000005267247210 */ /* 0x002fe40007f7e0ff */
[----:B------:R-:W-:Y:S01]  /*37f0*/  PLOP3.LUT P6, PT, PT, PT, UP1, 0x40, 0x4 ;  /* 0x000000000004781c */ /* 0x000fe20003fce818 */
[C---:B------:R-:W-:Y:S01]  /*3800*/  IMAD.X R25, R83.reuse, 0x1, R5, P5 ;  /* 0x0000000153197824 */ /* 0x040fe200028e0605 */
[----:B------:R-:W-:Y:S01]  /*3810*/  LDGSTS.E [R41+0x3000], desc[UR12][R50.64], P0 ;  /* 0x0300000032297fae */ /* 0x000fe200081a100c */
[----:B------:R-:W-:Y:S01]  /*3820*/  IMAD.X R37, R83, 0x1, R6, P3 ;  /* 0x0000000153257824 */ /* 0x000fe200018e0606 */
[----:B------:R-:W-:-:S02]  /*3830*/  SEL R48, R48, RZ, P6 ;  /* 0x000000ff30307207 */ /* 0x000fc40003000000 */
[----:B------:R1:W-:Y:S01]  /*3840*/  LDGSTS.E [R41+0x3800], desc[UR12][R24.64], P1 ;  /* 0x0380000018297fae */ /* 0x0003e200089a100c */
[----:B------:R-:W-:Y:S02]  /*3850*/  ISETP.NE.U32.AND P4, PT, R40, RZ, PT ;  /* 0x000000ff2800720c */ /* 0x000fe40003f85070 */
[----:B------:R-:W-:Y:S01]  /*3860*/  ISETP.GE.AND P1, PT, R106, UR9, PT ;  /* 0x000000096a007c0c */ /* 0x000fe2000bf26270 */
[----:B------:R2:W-:Y:S01]  /*3870*/  LDGSTS.E [R41+0x4000], desc[UR12][R36.64], P2 ;  /* 0x0400000024297fae */ /* 0x0005e200091a100c */
[----:B------:R-:W-:Y:S02]  /*3880*/  ISETP.GE.AND P2, PT, R104, UR9, PT ;  /* 0x0000000968007c0c */ /* 0x000fe4000bf46270 */
[----:B------:R-:W-:Y:S02]  /*3890*/  ISETP.NE.U32.AND P5, PT, R48, RZ, PT ;  /* 0x000000ff3000720c */ /* 0x000fe40003fa5070 */
[-C--:B------:R-:W-:Y:S02]  /*38a0*/  IADD3 R48, P0, PT, R101, R82.reuse, RZ ;  /* 0x0000005265307210 */ /* 0x080fe40007f1e0ff */
[----:B------:R-:W-:Y:S01]  /*38b0*/  SEL R40, RZ, 0x4, P1 ;  /* 0x00000004ff287807 */ /* 0x000fe20000800000 */
[----:B-1----:R-:W-:Y:S01]  /*38c0*/  IMAD.U32 R25, RZ, RZ, UR14 ;  /* 0x0000000eff197e24 */ /* 0x002fe2000f8e00ff */
[----:B------:R-:W-:Y:S01]  /*38d0*/  PLOP3.LUT P1, PT, PT, PT, UP1, 0x40, 0x4 ;  /* 0x000000000004781c */ /* 0x000fe20003f2e818 */
[----:B------:R-:W-:Y:S01]  /*38e0*/  IMAD.X R49, R83, 0x1, R7, P0 ;  /* 0x0000000153317824 */ /* 0x000fe200000e0607 */
[----:B------:R-:W-:Y:S01]  /*38f0*/  SEL R43, RZ, 0x4, P2 ;  /* 0x00000004ff2b7807 */ /* 0x000fe20001000000 */
[----:B--2---:R-:W-:Y:S01]  /*3900*/  IMAD.MOV.U32 R36, RZ, RZ, R82 ;  /* 0x000000ffff247224 */ /* 0x004fe200078e0052 */
[----:B------:R-:W-:Y:S01]  /*3910*/  PLOP3.LUT P3, PT, PT, PT, UP1, 0x40, 0x4 ;  /* 0x000000000004781c */ /* 0x000fe20003f6e818 */
[----:B------:R-:W-:Y:S01]  /*3920*/  IMAD.MOV.U32 R37, RZ, RZ, R83 ;  /* 0x000000ffff257224 */ /* 0x000fe200078e0053 */
[----:B------:R-:W-:Y:S01]  /*3930*/  IADD3 R42, P6, PT, R99, R82, RZ ;  /* 0x00000052632a7210 */ /* 0x000fe20007fde0ff */
[----:B------:R-:W-:Y:S01]  /*3940*/  LDGSTS.E [R41+0x4800], desc[UR12][R48.64], P4 ;  /* 0x0480000030297fae */ /* 0x000fe2000a1a100c */
[----:B------:R-:W-:Y:S01]  /*3950*/  SEL R43, R43, RZ, P1 ;  /* 0x000000ff2b2b7207 */ /* 0x000fe20000800000 */
[----:B------:R-:W-:Y:S01]  /*3960*/  IMAD.WIDE R26, R86, 0x4, R36 ;  /* 0x00000004561a7825 */ /* 0x000fe200078e0224 */
[----:B------:R-:W-:-:S02]  /*3970*/  SEL R40, R40, RZ, P3 ;  /* 0x000000ff28287207 */ /* 0x000fc40001800000 */
[----:B------:R-:W-:Y:S01]  /*3980*/  ISETP.NE.U32.AND P3, PT, R43, RZ, PT ;  /* 0x000000ff2b00720c */ /* 0x000fe20003f65070 */
[----:B------:R-:W-:Y:S01]  /*3990*/  IMAD.X R43, R83, 0x1, R8, P6 ;  /* 0x00000001532b7824 */ /* 0x000fe200030e0608 */
[----:B------:R-:W-:Y:S01]  /*39a0*/  ISETP.GE.AND P4, PT, R102, UR9, PT ;  /* 0x0000000966007c0c */ /* 0x000fe2000bf86270 */
[----:B------:R-:W-:Y:S01]  /*39b0*/  IMAD.WIDE R22, R87, 0x4, R36 ;  /* 0x0000000457167825 */ /* 0x000fe200078e0224 */
[----:B------:R-:W-:Y:S02]  /*39c0*/  ISETP.GE.AND P6, PT, R100, UR9, PT ;  /* 0x0000000964007c0c */ /* 0x000fe4000bfc6270 */
[-C--:B------:R-:W-:Y:S01]  /*39d0*/  IADD3 R24, P2, PT, R97, R82.reuse, RZ ;  /* 0x0000005261187210 */ /* 0x080fe20007f5e0ff */
[----:B------:R1:W-:Y:S01]  /*39e0*/  LDGSTS.E [R41+0x5000], desc[UR12][R42.64], P5 ;  /* 0x050000002a297fae */ /* 0x0003e2000a9a100c */
[----:B------:R-:W-:Y:S02]  /*39f0*/  LEA R82, P0, R25, R82, 0x2 ;  /* 0x0000005219527211 */ /* 0x000fe400078010ff */
[----:B------:R-:W-:-:S02]  /*3a00*/  ISETP.NE.U32.AND P1, PT, R40, RZ, PT ;  /* 0x000000ff2800720c */ /* 0x000fc40003f25070 */
[----:B------:R-:W-:Y:S02]  /*3a10*/  SEL R25, RZ, 0x4, P4 ;  /* 0x00000004ff197807 */ /* 0x000fe40002000000 */
[----:B------:R-:W-:Y:S02]  /*3a20*/  PLOP3.LUT P4, PT, PT, PT, UP1, 0x40, 0x4 ;  /* 0x000000000004781c */ /* 0x000fe40003f8e818 */
[----:B------:R-:W-:Y:S02]  /*3a30*/  SEL R40, RZ, 0x4, P6 ;  /* 0x00000004ff287807 */ /* 0x000fe40003000000 */
[----:B------:R-:W-:Y:S02]  /*3a40*/  PLOP3.LUT P5, PT, PT, PT, UP1, 0x40, 0x4 ;  /* 0x000000000004781c */ /* 0x000fe40003fae818 */
[----:B------:R-:W-:Y:S02]  /*3a50*/  ISETP.GE.AND P6, PT, R98, UR9, PT ;  /* 0x0000000962007c0c */ /* 0x000fe4000bfc6270 */
[----:B------:R-:W-:-:S02]  /*3a60*/  SEL R40, R40, RZ, P4 ;  /* 0x000000ff28287207 */ /* 0x000fc40002000000 */
[----:B------:R-:W-:Y:S02]  /*3a70*/  SEL R25, R25, RZ, P5 ;  /* 0x000000ff19197207 */ /* 0x000fe40002800000 */
[----:B------:R-:W-:Y:S02]  /*3a80*/  PLOP3.LUT P4, PT, PT, PT, UP1, 0x40, 0x4 ;  /* 0x000000000004781c */ /* 0x000fe40003f8e818 */
[----:B-1----:R-:W-:Y:S02]  /*3a90*/  SEL R42, RZ, 0x4, P6 ;  /* 0x00000004ff2a7807 */ /* 0x002fe40003000000 */
[----:B------:R-:W-:Y:S01]  /*3aa0*/  ISETP.GE.AND P5, PT, R96, UR9, PT ;  /* 0x0000000960007c0c */ /* 0x000fe2000bfa6270 */
[----:B------:R-:W-:Y:S01]  /*3ab0*/  UIADD3 UR9, UPT, UPT, UR9, -0x40, URZ ;  /* 0xffffffc009097890 */ /* 0x000fe2000fffe0ff */
[----:B------:R-:W-:Y:S02]  /*3ac0*/  SEL R42, R42, RZ, P4 ;  /* 0x000000ff2a2a7207 */ /* 0x000fe40002000000 */
[----:B------:R-:W-:-:S02]  /*3ad0*/  PLOP3.LUT P6, PT, PT, PT, UP1, 0x40, 0x4 ;  /* 0x000000000004781c */ /* 0x000fc40003fce818 */
[----:B------:R-:W-:Y:S02]  /*3ae0*/  SEL R32, RZ, 0x4, P5 ;  /* 0x00000004ff207807 */ /* 0x000fe40002800000 */
[----:B------:R-:W-:Y:S01]  /*3af0*/  ISETP.NE.U32.AND P4, PT, R25, RZ, PT ;  /* 0x000000ff1900720c */ /* 0x000fe20003f85070 */
[----:B------:R-:W-:Y:S01]  /*3b00*/  IMAD.X R25, R83, 0x1, R9, P2 ;  /* 0x0000000153197824 */ /* 0x000fe200010e0609 */
[----:B------:R-:W-:Y:S01]  /*3b10*/  SEL R34, R32, RZ, P6 ;  /* 0x000000ff20227207 */ /* 0x000fe20003000000 */
[--C-:B------:R-:W-:Y:S01]  /*3b20*/  IMAD.WIDE R32, R85, 0x4, R36.reuse ;  /* 0x0000000455207825 */ /* 0x100fe200078e0224 */
[----:B------:R-:W-:Y:S02]  /*3b30*/  ISETP.NE.U32.AND P5, PT, R40, RZ, PT ;  /* 0x000000ff2800720c */ /* 0x000fe40003fa5070 */
[----:B------:R1:W-:Y:S01]  /*3b40*/  LDGSTS.E [R41+0x5800], desc[UR12][R24.64], P1 ;  /* 0x0580000018297fae */ /* 0x0003e200089a100c */
[C---:B------:R-:W-:Y:S02]  /*3b50*/  IADD3 R20, P1, PT, R95.reuse, R80, RZ ;  /* 0x000000505f147210 */ /* 0x040fe40007f3e0ff */
[----:B------:R-:W-:Y:S01]  /*3b60*/  ISETP.NE.U32.AND P6, PT, R42, RZ, PT ;  /* 0x000000ff2a00720c */ /* 0x000fe20003fc5070 */
[----:B------:R2:W-:Y:S01]  /*3b70*/  LDGSTS.E [R41+0x6000], desc[UR12][R32.64], P3 ;  /* 0x0600000020297fae */ /* 0x0005e200099a100c */
[----:B------:R-:W-:Y:S01]  /*3b80*/  ISETP.NE.U32.AND P2, PT, R34, RZ, PT ;  /* 0x000000ff2200720c */ /* 0x000fe20003f45070 */
[----:B------:R-:W-:Y:S01]  /*3b90*/  IMAD.WIDE R34, R88, 0x4, R36 ;  /* 0x0000000458227825 */ /* 0x000fe200078e0224 */
[----:B------:R-:W-:Y:S01]  /*3ba0*/  IADD3 R36, P3, PT, R95, R78, RZ ;  /* 0x0000004e5f247210 */ /* 0x000fe20007f7e0ff */
[----:B------:R3:W-:Y:S01]  /*3bb0*/  LDGSTS.E [R41+0x6800], desc[UR12][R26.64], P4 ;  /* 0x068000001a297fae */ /* 0x0007e2000a1a100c */
[----:B------:R-:W-:Y:S01]  /*3bc0*/  IADD3.X R83, PT, PT, R83, UR10, RZ, P0, !PT ;  /* 0x0000000a53537c10 */ /* 0x000fe200087fe4ff */
[--C-:B------:R-:W-:Y:S01]  /*3bd0*/  IMAD.X R21, R81, 0x1, R10.reuse, P1 ;  /* 0x0000000151157824 */ /* 0x100fe200008e060a */
[----:B-1----:R-:W-:Y:S01]  /*3be0*/  IADD3 R24, P1, PT, R95, R76, RZ ;  /* 0x0000004c5f187210 */ /* 0x002fe20007f3e0ff */
[----:B------:R-:W-:Y:S01]  /*3bf0*/  IMAD.X R37, R79, 0x1, R10, P3 ;  /* 0x000000014f257824 */ /* 0x000fe200018e060a */
[----:B------:R1:W-:Y:S01]  /*3c00*/  LDGSTS.E [R41+0x7000], desc[UR12][R22.64], P5 ;  /* 0x0700000016297fae */ /* 0x0003e2000a9a100c */
[----:B------:R-:W-:-:S02]  /*3c10*/  IADD3 R76, P5, PT, R76, UR18, RZ ;  /* 0x000000124c4c7c10 */ /* 0x000fc4000ffbe0ff */
[----:B--2---:R-:W-:Y:S01]  /*3c20*/  IADD3 R32, P3, PT, R95, R74, RZ ;  /* 0x0000004a5f207210 */ /* 0x004fe20007f7e0ff */
[--C-:B------:R-:W-:Y:S01]  /*3c30*/  IMAD.X R25, R77, 0x1, R10.reuse, P1 ;  /* 0x000000014d197824 */ /* 0x100fe200008e060a */
[----:B------:R2:W-:Y:S01]  /*3c40*/  LDGSTS.E [R41+0x7800], desc[UR12][R34.64], P6 ;  /* 0x0780000022297fae */ /* 0x0005e2000b1a100c */
[----:B---3--:R-:W-:Y:S02]  /*3c50*/  IADD3 R26, P4, PT, R95, R19, RZ ;  /* 0x000000135f1a7210 */ /* 0x008fe40007f9e0ff */
[--C-:B------:R-:W-:Y:S01]  /*3c60*/  IMAD.X R33, R75, 0x1, R10.reuse, P3 ;  /* 0x000000014b217824 */ /* 0x100fe200018e060a */
[----:B------:R-:W0:Y:S01]  /*3c70*/  LDGDEPBAR ;  /* 0x00000000000079af */ /* 0x000e220000000000 */
[----:B------:R-:W-:Y:S01]  /*3c80*/  IADD3.X R77, PT, PT, R77, UR11, RZ, P5, !PT ;  /* 0x0000000b4d4d7c10 */ /* 0x000fe2000affe4ff */
[----:B------:R-:W-:Y:S01]  /*3c90*/  IMAD.X R27, R13, 0x1, R10, P4 ;  /* 0x000000010d1b7824 */ /* 0x000fe200020e060a */
[----:B-1----:R-:W-:Y:S01]  /*3ca0*/  IADD3 R22, P1, PT, R95, R72, RZ ;  /* 0x000000485f167210 */ /* 0x002fe20007f3e0ff */
[----:B------:R1:W-:Y:S01]  /*3cb0*/  LDGSTS.E [R39+0x10000], desc[UR12][R20.64], P2 ;  /* 0x1000000014277fae */ /* 0x0003e200091a100c */
[----:B------:R-:W-:-:S02]  /*3cc0*/  IADD3 R74, P4, PT, R74, UR18, RZ ;  /* 0x000000124a4a7c10 */ /* 0x000fc4000ff9e0ff */
[----:B--2---:R-:W-:Y:S01]  /*3cd0*/  IADD3 R34, P3, PT, R95, R70, RZ ;  /* 0x000000465f227210 */ /* 0x004fe20007f7e0ff */
[--C-:B------:R-:W-:Y:S01]  /*3ce0*/  IMAD.X R23, R73, 0x1, R10.reuse, P1 ;  /* 0x0000000149177824 */ /* 0x100fe200008e060a */
[----:B------:R2:W-:Y:S01]  /*3cf0*/  LDGSTS.E [R39+0x10800], desc[UR12][R36.64], P2 ;  /* 0x1080000024277fae */ /* 0x0005e200091a100c */
[----:B------:R-:W-:Y:S02]  /*3d00*/  IADD3.X R75, PT, PT, R75, UR11, RZ, P4, !PT ;  /* 0x0000000b4b4b7c10 */ /* 0x000fe4000a7fe4ff */
[----:B------:R-:W-:Y:S01]  /*3d10*/  IMAD.X R35, R71, 0x1, R10, P3 ;  /* 0x0000000147237824 */ /* 0x000fe200018e060a */
[----:B------:R2:W-:Y:S01]  /*3d20*/  LDGSTS.E [R39+0x11000], desc[UR12][R24.64], P2 ;  /* 0x1100000018277fae */ /* 0x0005e200091a100c */
[----:B------:R-:W-:Y:S02]  /*3d30*/  IADD3 R72, P3, PT, R72, UR18, RZ ;  /* 0x0000001248487c10 */ /* 0x000fe4000ff7e0ff */
[----:B-1----:R-:W-:Y:S01]  /*3d40*/  IADD3 R20, P1, PT, R95, R18, RZ ;  /* 0x000000125f147210 */ /* 0x002fe20007f3e0ff */
[----:B------:R2:W-:Y:S01]  /*3d50*/  LDGSTS.E [R39+0x11800], desc[UR12][R32.64], P2 ;  /* 0x1180000020277fae */ /* 0x0005e200091a100c */
[----:B------:R-:W-:-:S02]  /*3d60*/  IADD3 R18, P6, PT, R18, UR18, RZ ;  /* 0x0000001212127c10 */ /* 0x000fc4000ffde0ff */
[----:B------:R-:W-:Y:S01]  /*3d70*/  IADD3.X R73, PT, PT, R73, UR11, RZ, P3, !PT ;  /* 0x0000000b49497c10 */ /* 0x000fe20009ffe4ff */
[----:B------:R-:W-:Y:S01]  /*3d80*/  IMAD.X R21, R11, 0x1, R10, P1 ;  /* 0x000000010b157824 */ /* 0x000fe200008e060a */
[----:B------:R2:W-:Y:S01]  /*3d90*/  LDGSTS.E [R39+0x12000], desc[UR12][R22.64], P2 ;  /* 0x1200000016277fae */ /* 0x0005e200091a100c */
[----:B------:R-:W-:Y:S02]  /*3da0*/  IADD3 R19, P1, PT, R19, UR18, RZ ;  /* 0x0000001213137c10 */ /* 0x000fe4000ff3e0ff */
[----:B------:R-:W-:Y:S01]  /*3db0*/  IADD3.X R11, PT, PT, R11, UR11, RZ, P6, !PT ;  /* 0x0000000b0b0b7c10 */ /* 0x000fe2000b7fe4ff */
[----:B------:R2:W-:Y:S01]  /*3dc0*/  LDGSTS.E [R39+0x12800], desc[UR12][R34.64], P2 ;  /* 0x1280000022277fae */ /* 0x0005e200091a100c */
[----:B------:R-:W-:Y:S02]  /*3dd0*/  IADD3.X R13, PT, PT, R13, UR11, RZ, P1, !PT ;  /* 0x0000000b0d0d7c10 */ /* 0x000fe40008ffe4ff */
[----:B------:R-:W-:Y:S01]  /*3de0*/  IADD3 R78, P6, PT, R78, UR18, RZ ;  /* 0x000000124e4e7c10 */ /* 0x000fe2000ffde0ff */
[----:B------:R2:W-:Y:S01]  /*3df0*/  LDGSTS.E [R39+0x13000], desc[UR12][R26.64], P2 ;  /* 0x130000001a277fae */ /* 0x0005e200091a100c */
[----:B------:R-:W-:-:S02]  /*3e00*/  IADD3 R80, P1, PT, R80, UR18, RZ ;  /* 0x0000001250507c10 */ /* 0x000fc4000ff3e0ff */
[----:B------:R-:W-:Y:S01]  /*3e10*/  IADD3.X R79, PT, PT, R79, UR11, RZ, P6, !PT ;  /* 0x0000000b4f4f7c10 */ /* 0x000fe2000b7fe4ff */
[----:B------:R2:W-:Y:S01]  /*3e20*/  LDGSTS.E [R39+0x13800], desc[UR12][R20.64], P2 ;  /* 0x1380000014277fae */ /* 0x0005e200091a100c */
[----:B------:R-:W-:Y:S02]  /*3e30*/  IADD3 R70, P2, PT, R70, UR18, RZ ;  /* 0x0000001246467c10 */ /* 0x000fe4000ff5e0ff */
[----:B------:R-:W-:Y:S01]  /*3e40*/  IADD3.X R81, PT, PT, R81, UR11, RZ, P1, !PT ;  /* 0x0000000b51517c10 */ /* 0x000fe20008ffe4ff */
[----:B------:R-:W0:Y:S01]  /*3e50*/  LDGDEPBAR ;  /* 0x00000000000079af */ /* 0x000e220000000000 */
[----:B------:R-:W-:Y:S01]  /*3e60*/  IADD3.X R71, PT, PT, R71, UR11, RZ, P2, !PT ;  /* 0x0000000b47477c10 */ /* 0x000fe200097fe4ff */
[----:B------:R-:W-:Y:S08]  /*3e70*/  BRA.U UP0, `(.L_x_2) ;  /* 0xffffffed00447547 */ /* 0x000ff0000b83ffff */
.L_x_1:
[----:B------:R-:W1:Y:S01]  /*3e80*/  S2R R11, SR_TID.X ;  /* 0x00000000000b7919 */ /* 0x000e620000002100 */
[----:B------:R-:W-:-:S04]  /*3e90*/  DEPBAR.LE SB0, 0x0 ;  /* 0x000080000000791a */ /* 0x000fc80000000000 */
[----:B------:R-:W-:Y:S01]  /*3ea0*/  LOP3.LUT R84, R84, 0x1840, RZ, 0xc0, !PT ;  /* 0x0000184054547812 */ /* 0x000fe200078ec0ff */
[----:B------:R-:W-:Y:S01]  /*3eb0*/  IMAD.MOV.U32 R18, RZ, RZ, R65 ;  /* 0x000000ffff127224 */ /* 0x000fe200078e0041 */
[----:B------:R-:W3:Y:S01]  /*3ec0*/  LDCU UR4, c[0x0][0x3b4] ;  /* 0x00007680ff0477ac */ /* 0x000ee20008000800 */
[----:B------:R-:W-:Y:S01]  /*3ed0*/  IMAD.MOV.U32 R10, RZ, RZ, R53 ;  /* 0x000000ffff0a7224 */ /* 0x000fe200078e0035 */
[----:B------:R-:W-:Y:S01]  /*3ee0*/  ISETP.GE.AND P0, PT, R3, R68, PT ;  /* 0x000000440300720c */ /* 0x000fe20003f06270 */
[----:B--2---:R-:W-:Y:S01]  /*3ef0*/  IMAD.MOV.U32 R20, RZ, RZ, R67 ;  /* 0x000000ffff147224 */ /* 0x004fe200078e0043 */
[----:B------:R-:W2:Y:S01]  /*3f00*/  LDCU UR5, c[0x0][0x3b8] ;  /* 0x00007700ff0577ac */ /* 0x000ea20008000800 */
[----:B------:R-:W-:Y:S01]  /*3f10*/  IMAD.MOV.U32 R65, RZ, RZ, R28 ;  /* 0x000000ffff417224 */ /* 0x000fe200078e001c */
[C---:B------:R-:W-:Y:S01]  /*3f20*/  LOP3.LUT R14, R0.reuse, 0x8, R125, 0xfe, !PT ;  /* 0x00000008000e7812 */ /* 0x040fe200078efe7d */
[----:B------:R-:W-:Y:S01]  /*3f30*/  IMAD.MOV.U32 R19, RZ, RZ, R29 ;  /* 0x000000ffff137224 */ /* 0x000fe200078e001d */
[----:B------:R-:W4:Y:S01]  /*3f40*/  LDCU.64 UR8, c[0x0][0x390] ;  /* 0x00007200ff0877ac */ /* 0x000f220008000a00 */
[----:B------:R-:W-:Y:S01]  /*3f50*/  IMAD.MOV.U32 R22, RZ, RZ, R55 ;  /* 0x000000ffff167224 */ /* 0x000fe200078e0037 */
[C-C-:B------:R-:W-:Y:S01]  /*3f60*/  LOP3.LUT R12, R0.reuse, 0xc, R125.reuse, 0xfe, !PT ;  /* 0x0000000c000c7812 */ /* 0x140fe200078efe7d */
[----:B------:R-:W-:Y:S01]  /*3f70*/  IMAD.MOV.U32 R53, RZ, RZ, R44 ;  /* 0x000000ffff357224 */ /* 0x000fe200078e002c */
[----:B------:R-:W-:Y:S01]  /*3f80*/  LOP3.LUT R24, R0, 0x18, R125, 0xfe, !PT ;  /* 0x0000001800187812 */ /* 0x000fe200078efe7d */
[----:B------:R-:W-:-:S02]  /*3f90*/  IMAD.MOV.U32 R67, RZ, RZ, R30 ;  /* 0x000000ffff437224 */ /* 0x000fc400078e001e */
[----:B------:R-:W-:Y:S02]  /*3fa0*/  IMAD.MOV.U32 R21, RZ, RZ, R31 ;  /* 0x000000ffff157224 */ /* 0x000fe400078e001f */
[----:B------:R-:W-:Y:S02]  /*3fb0*/  IMAD.MOV.U32 R55, RZ, RZ, R46 ;  /* 0x000000ffff377224 */ /* 0x000fe400078e002e */
[----:B------:R-:W-:Y:S02]  /*3fc0*/  IMAD.MOV.U32 R23, RZ, RZ, R47 ;  /* 0x000000ffff177224 */ /* 0x000fe400078e002f */
[C---:B-1----:R-:W-:Y:S01]  /*3fd0*/  IMAD.SHL.U32 R2, R11.reuse, 0x10, RZ ;  /* 0x000000100b027824 */ /* 0x042fe200078e00ff */
[--C-:B------:R-:W-:Y:S01]  /*3fe0*/  SHF.R.S32.HI R6, RZ, 0x3, R11.reuse ;  /* 0x00000003ff067819 */ /* 0x100fe2000001140b */
[----:B------:R-:W-:Y:S01]  /*3ff0*/  IMAD.SHL.U32 R5, R11, 0x8, RZ ;  /* 0x000000080b057824 */ /* 0x000fe200078e00ff */
[----:B------:R-:W-:Y:S02]  /*4000*/  SHF.R.S32.HI R4, RZ, 0x2, R11 ;  /* 0x00000002ff047819 */ /* 0x000fe4000001140b */
[----:B------:R-:W-:-:S02]  /*4010*/  LOP3.LUT R2, R2, 0x30, RZ, 0xc0, !PT ;  /* 0x0000003002027812 */ /* 0x000fc400078ec0ff */
[----:B------:R-:W-:Y:S02]  /*4020*/  SGXT R6, R6, 0x1 ;  /* 0x000000010606781a */ /* 0x000fe40000000200 */
[----:B------:R-:W-:Y:S01]  /*4030*/  LOP3.LUT R9, R2, 0x780, R5, 0xf8, !PT ;  /* 0x0000078002097812 */ /* 0x000fe200078ef805 */
[----:B------:R-:W-:Y:S01]  /*4040*/  IMAD.SHL.U32 R5, R11, 0x4, RZ ;  /* 0x000000040b057824 */ /* 0x000fe200078e00ff */
[--C-:B------:R-:W-:Y:S02]  /*4050*/  SHF.R.S32.HI R2, RZ, 0x4, R11.reuse ;  /* 0x00000004ff027819 */ /* 0x100fe4000001140b */
[----:B------:R-:W-:Y:S02]  /*4060*/  SHF.R.U32.HI R7, RZ, 0x2, R11 ;  /* 0x00000002ff077819 */ /* 0x000fe4000001160b */
[----:B------:R-:W-:Y:S02]  /*4070*/  SGXT R2, R2, 0x1 ;  /* 0x000000010202781a */ /* 0x000fe40000000200 */
[----:B------:R-:W-:-:S02]  /*4080*/  LOP3.LUT R84, R84, 0x38, R5, 0xf8, !PT ;  /* 0x0000003854547812 */ /* 0x000fc400078ef805 */
[----:B------:R-:W-:Y:S02]  /*4090*/  LOP3.LUT R2, R2, 0x2040, RZ, 0xc0, !PT ;  /* 0x0000204002027812 */ /* 0x000fe400078ec0ff */
[----:B------:R-:W-:Y:S02]  /*40a0*/  LOP3.LUT R9, R9, 0x4008, R6, 0xf8, !PT ;  /* 0x0000400809097812 */ /* 0x000fe400078ef806 */
[----:B------:R-:W-:Y:S01]  /*40b0*/  LOP3.LUT R5, R2, 0x180, R11, 0xf8, !PT ;  /* 0x0000018002057812 */ /* 0x000fe200078ef80b */
[----:B------:R-:W-:Y:S01]  /*40c0*/  IMAD.MOV.U32 R11, RZ, RZ, R45 ;  /* 0x000000ffff0b7224 */ /* 0x000fe200078e002d */
[----:B------:R-:W-:Y:S02]  /*40d0*/  SGXT R4, R4, 0x1 ;  /* 0x000000010404781a */ /* 0x000fe40000000200 */
[----:B------:R-:W-:Y:S01]  /*40e0*/  LOP3.LUT R5, R5, R84, RZ, 0x3c, !PT ;  /* 0x0000005405057212 */ /* 0x000fe200078e3cff */
[----:B------:R-:W-:Y:S01]  /*40f0*/  BAR.SYNC.DEFER_BLOCKING 0x0 ;  /* 0x0000000000007b1d */ /* 0x000fe20000010000 */
[----:B------:R-:W-:-:S02]  /*4100*/  LOP3.LUT R4, R4, 0x2040, RZ, 0xc0, !PT ;  /* 0x0000204004047812 */ /* 0x000fc400078ec0ff */
[----:B------:R-:W-:Y:S02]  /*4110*/  LOP3.LUT R6, R5, 0x8, RZ, 0x3c, !PT ;  /* 0x0000000805067812 */ /* 0x000fe400078e3cff */
[----:B------:R-:W-:Y:S02]  /*4120*/  LOP3.LUT R4, R4, 0x40, R7, 0x78, !PT ;  /* 0x0000004004047812 */ /* 0x000fe400078e7807 */
[----:B------:R-:W-:Y:S02]  /*4130*/  LOP3.LUT R2, R0, R125, RZ, 0xfc, !PT ;  /* 0x0000007d00027212 */ /* 0x000fe400078efcff */
[----:B------:R-:W-:Y:S02]  /*4140*/  LOP3.LUT R13, R9, R4, RZ, 0xfc, !PT ;  /* 0x00000004090d7212 */ /* 0x000fe400078efcff */
[C---:B------:R-:W-:Y:S01]  /*4150*/  ISETP.LT.AND P1, PT, R2.reuse, R69, !P0 ;  /* 0x000000450200720c */ /* 0x040fe20004721270 */
[----:B--2---:R-:W-:Y:S01]  /*4160*/  IMAD R7, R2, UR5, RZ ;  /* 0x0000000502077c24 */ /* 0x004fe2000f8e02ff */
[----:B------:R-:W-:-:S02]  /*4170*/  LOP3.LUT R15, R13, 0x8, RZ, 0x3c, !PT ;  /* 0x000000080d0f7812 */ /* 0x000fc400078e3cff */
[----:B------:R-:W-:-:S04]  /*4180*/  LOP3.LUT R4, R0, 0x4, R125, 0xfe, !PT ;  /* 0x0000000400047812 */ /* 0x000fc800078efe7d */
[C---:B------:R-:W-:Y:S01]  /*4190*/  ISETP.LT.AND P4, PT, R4.reuse, R69, !P0 ;  /* 0x000000450400720c */ /* 0x040fe20004781270 */
[----:B------:R-:W-:Y:S01]  /*41a0*/  IMAD R8, R4, UR5, RZ ;  /* 0x0000000504087c24 */ /* 0x000fe2000f8e02ff */
[----:B------:R-:W-:Y:S04]  /*41b0*/  STS.64 [R5+UR7], R64 ;  /* 0x0000004005007988 */ /* 0x000fe80008000a07 */
[----:B------:R-:W-:Y:S04]  /*41c0*/  STS.64 [R5+UR7+0x400], R18 ;  /* 0x0004001205007988 */ /* 0x000fe80008000a07 */
[----:B------:R-:W-:Y:S04]  /*41d0*/  STS.64 [R5+UR7+0x200], R52 ;  /* 0x0002003405007988 */ /* 0x000fe80008000a07 */
[----:B------:R3:W-:Y:S04]  /*41e0*/  STS.64 [R5+UR7+0x600], R10 ;  /* 0x0006000a05007988 */ /* 0x0007e80008000a07 */
[----:B------:R-:W-:Y:S04]  /*41f0*/  STS.64 [R6+UR7+0x4000], R66 ;  /* 0x0040004206007988 */ /* 0x000fe80008000a07 */
[----:B------:R4:W-:Y:S04]  /*4200*/  STS.64 [R6+UR7+0x4400], R20 ;  /* 0x0044001406007988 */ /* 0x0009e80008000a07 */
[----:B------:R-:W-:Y:S01]  /*4210*/  STS.64 [R6+UR7+0x4200], R54 ;  /* 0x0042003606007988 */ /* 0x000fe20008000a07 */
[----:B---3--:R-:W-:Y:S01]  /*4220*/  IMAD R5, R3, UR4, RZ ;  /* 0x0000000403057c24 */ /* 0x008fe2000f8e02ff */
[----:B------:R-:W-:-:S02]  /*4230*/  LOP3.LUT R10, R0, 0x10, R125, 0xfe, !PT ;  /* 0x00000010000a7812 */ /* 0x000fc400078efe7d */
[----:B------:R1:W-:Y:S03]  /*4240*/  STS.64 [R6+UR7+0x4600], R22 ;  /* 0x0046001606007988 */ /* 0x0003e60008000a07 */
[----:B------:R-:W-:Y:S01]  /*4250*/  IMAD R9, R10, UR5, RZ ;  /* 0x000000050a097c24 */ /* 0x000fe2000f8e02ff */
[----:B------:R-:W-:Y:S01]  /*4260*/  BAR.SYNC.DEFER_BLOCKING 0x0 ;  /* 0x0000000000007b1d */ /* 0x000fe20000010000 */
[C---:B----4-:R-:W-:Y:S02]  /*4270*/  LEA R21, P2, R5.reuse, UR8, 0x2 ;  /* 0x0000000805157c11 */ /* 0x050fe4000f8410ff */
[----:B------:R-:W-:Y:S02]  /*4280*/  LOP3.LUT R20, R0, 0x2c, R125, 0xfe, !PT ;  /* 0x0000002c00147812 */ /* 0x000fe400078efe7d */
[----:B-1----:R-:W-:Y:S02]  /*4290*/  LEA.HI.X.SX32 R23, R5, UR9, 0x2, P2 ;  /* 0x0000000905177c11 */ /* 0x002fe400090f16ff */
[----:B------:R-:W-:-:S02]  /*42a0*/  LEA R4, P2, R7, R21, 0x2 ;  /* 0x0000001507047211 */ /* 0x000fc400078410ff */
[C---:B------:R-:W-:Y:S02]  /*42b0*/  LEA R6, P3, R8.reuse, R21, 0x2 ;  /* 0x0000001508067211 */ /* 0x040fe400078610ff */
[-C--:B------:R-:W-:Y:S02]  /*42c0*/  LEA.HI.X.SX32 R5, R7, R23.reuse, 0x2, P2 ;  /* 0x0000001707057211 */ /* 0x080fe400010f16ff */
[----:B------:R-:W-:Y:S02]  /*42d0*/  LEA.HI.X.SX32 R7, R8, R23, 0x2, P3 ;  /* 0x0000001708077211 */ /* 0x000fe400018f16ff */
[CC--:B------:R-:W-:Y:S01]  /*42e0*/  ISETP.LT.AND P3, PT, R12.reuse, R69.reuse, !P0 ;  /* 0x000000450c00720c */ /* 0x0c0fe20004761270 */
[----:B------:R-:W-:Y:S01]  /*42f0*/  IMAD R12, R12, UR5, RZ ;  /* 0x000000050c0c7c24 */ /* 0x000fe2000f8e02ff */
[--C-:B------:R-:W-:Y:S02]  /*4300*/  LOP3.LUT R8, R0, 0x14, R125.reuse, 0xfe, !PT ;  /* 0x0000001400087812 */ /* 0x100fe400078efe7d */
[-C--:B------:R-:W-:Y:S01]  /*4310*/  ISETP.LT.AND P2, PT, R10, R69.reuse, !P0 ;  /* 0x000000450a00720c */ /* 0x080fe20004741270 */
[----:B------:R-:W1:Y:S02]  /*4320*/  LDS.64 R16, [R13+UR7] ;  /* 0x000000070d107984 */ /* 0x000e640008000a00 */
[----:B------:R-:W-:Y:S01]  /*4330*/  IMAD R11, R8, UR5, RZ ;  /* 0x00000005080b7c24 */ /* 0x000fe2000f8e02ff */
[----:B------:R-:W-:Y:S01]  /*4340*/  LOP3.LUT R22, R0, 0x1c, R125, 0xfe, !PT ;  /* 0x0000001c00167812 */ /* 0x000fe200078efe7d */
[----:B------:R-:W2:Y:S04]  /*4350*/  LDS.64 R18, [R15+UR7] ;  /* 0x000000070f127984 */ /* 0x000ea80008000a00 */
[----:B------:R-:W3:Y:S04]  /*4360*/  LDS.64 R2, [R13+UR7+0x800] ;  /* 0x000800070d027984 */ /* 0x000ee80008000a00 */
[----:B------:R-:W4:Y:S04]  /*4370*/  LDS.64 R30, [R15+UR7+0x800] ;  /* 0x000800070f1e7984 */ /* 0x000f280008000a00 */
[----:B------:R-:W5:Y:S04]  /*4380*/  LDS.64 R26, [R13+UR7+0x1000] ;  /* 0x001000070d1a7984 */ /* 0x000f680008000a00 */
[----:B------:R-:W3:Y:S04]  /*4390*/  LDS.64 R32, [R15+UR7+0x1000] ;  /* 0x001000070f207984 */ /* 0x000ee80008000a00 */
[----:B------:R-:W4:Y:S04]  /*43a0*/  LDS.64 R28, [R13+UR7+0x1800] ;  /* 0x001800070d1c7984 */ /* 0x000f280008000a00 */
[----:B------:R-:W5:Y:S04]  /*43b0*/  LDS.64 R34, [R15+UR7+0x1800] ;  /* 0x001800070f227984 */ /* 0x000f680008000a00 */
[----:B-1----:R1:W-:Y:S01]  /*43c0*/  @P1 STG.E desc[UR12][R4.64], R16 ;  /* 0x0000001004001986 */ /* 0x0023e2000c10190c */
[C---:B------:R-:W-:Y:S01]  /*43d0*/  ISETP.LT.AND P1, PT, R14.reuse, R69, !P0 ;  /* 0x000000450e00720c */ /* 0x040fe20004721270 */
[----:B------:R-:W-:-:S02]  /*43e0*/  IMAD R14, R14, UR5, RZ ;  /* 0x000000050e0e7c24 */ /* 0x000fc4000f8e02ff */
[----:B--2---:R2:W-:Y:S01]  /*43f0*/  @P4 STG.E desc[UR12][R6.64], R18 ;  /* 0x0000001206004986 */ /* 0x0045e2000c10190c */
[----:B------:R-:W-:Y:S02]  /*4400*/  ISETP.LT.AND P4, PT, R8, R69, !P0 ;  /* 0x000000450800720c */ /* 0x000fe40004781270 */
[-C--:B-1----:R-:W-:Y:S02]  /*4410*/  LEA R4, P6, R14, R21.reuse, 0x2 ;  /* 0x000000150e047211 */ /* 0x082fe400078c10ff */
[----:B------:R-:W-:Y:S02]  /*4420*/  LOP3.LUT R16, R0, 0x3c, R125, 0xfe, !PT ;  /* 0x0000003c00107812 */ /* 0x000fe400078efe7d */
[----:B--2---:R-:W-:Y:S02]  /*4430*/  LEA R6, P5, R12, R21, 0x2 ;  /* 0x000000150c067211 */ /* 0x004fe400078a10ff */
[----:B------:R-:W-:Y:S02]  /*4440*/  LEA.HI.X.SX32 R5, R14, R23, 0x2, P6 ;  /* 0x000000170e057211 */ /* 0x000fe400030f16ff */
[----:B------:R-:W-:-:S02]  /*4450*/  LEA R8, P6, R9, R21, 0x2 ;  /* 0x0000001509087211 */ /* 0x000fc400078c10ff */
[----:B------:R-:W-:Y:S01]  /*4460*/  LEA.HI.X.SX32 R7, R12, R23, 0x2, P5 ;  /* 0x000000170c077211 */ /* 0x000fe200028f16ff */
[----:B---3--:R1:W-:Y:S01]  /*4470*/  @P1 STG.E desc[UR12][R4.64], R2 ;  /* 0x0000000204001986 */ /* 0x0083e2000c10190c */
[----:B------:R-:W-:Y:S02]  /*4480*/  LEA R10, P5, R11, R21, 0x2 ;  /* 0x000000150b0a7211 */ /* 0x000fe400078a10ff */
[-C--:B------:R-:W-:Y:S01]  /*4490*/  LEA.HI.X.SX32 R9, R9, R23.reuse, 0x2, P6 ;  /* 0x0000001709097211 */ /* 0x080fe200030f16ff */
[----:B----4-:R2:W-:Y:S01]  /*44a0*/  @P3 STG.E desc[UR12][R6.64], R30 ;  /* 0x0000001e06003986 */ /* 0x0105e2000c10190c */
[----:B------:R-:W-:Y:S02]  /*44b0*/  LEA.HI.X.SX32 R11, R11, R23, 0x2, P5 ;  /* 0x000000170b0b7211 */ /* 0x000fe400028f16ff */
[CC--:B------:R-:W-:Y:S01]  /*44c0*/  ISETP.LT.AND P3, PT, R22.reuse, R69.reuse, !P0 ;  /* 0x000000451600720c */ /* 0x0c0fe20004761270 */
[----:B------:R-:W-:Y:S01]  /*44d0*/  IMAD R22, R22, UR5, RZ ;  /* 0x0000000516167c24 */ /* 0x000fe2000f8e02ff */
[----:B-----5:R3:W-:Y:S01]  /*44e0*/  @P2 STG.E desc[UR12][R8.64], R26 ;  /* 0x0000001a08002986 */ /* 0x0207e2000c10190c */
[C---:B------:R-:W-:Y:S01]  /*44f0*/  ISETP.LT.AND P1, PT, R24.reuse, R69, !P0 ;  /* 0x000000451800720c */ /* 0x040fe20004721270 */
[----:B------:R-:W-:Y:S01]  /*4500*/  IMAD R24, R24, UR5, RZ ;  /* 0x0000000518187c24 */ /* 0x000fe2000f8e02ff */
[C-C-:B-1----:R-:W-:Y:S01]  /*4510*/  LOP3.LUT R2, R0.reuse, 0x24, R125.reuse, 0xfe, !PT ;  /* 0x0000002400027812 */ /* 0x142fe200078efe7d */
[----:B------:R1:W-:Y:S01]  /*4520*/  @P4 STG.E desc[UR12][R10.64], R32 ;  /* 0x000000200a004986 */ /* 0x0003e2000c10190c */
[----:B------:R-:W-:-:S02]  /*4530*/  LOP3.LUT R4, R0, 0x20, R125, 0xfe, !PT ;  /* 0x0000002000047812 */ /* 0x000fc400078efe7d */
[C---:B------:R-:W-:Y:S01]  /*4540*/  ISETP.LT.AND P4, PT, R2.reuse, R69, !P0 ;  /* 0x000000450200720c */ /* 0x040fe20004781270 */
[----:B------:R-:W-:Y:S01]  /*4550*/  IMAD R2, R2, UR5, RZ ;  /* 0x0000000502027c24 */ /* 0x000fe2000f8e02ff */
[----:B--2---:R-:W-:Y:S02]  /*4560*/  LEA R6, P5, R22, R21, 0x2 ;  /* 0x0000001516067211 */ /* 0x004fe400078a10ff */
[C---:B------:R-:W-:Y:S01]  /*4570*/  ISETP.LT.AND P2, PT, R4.reuse, R69, !P0 ;  /* 0x000000450400720c */ /* 0x040fe20004741270 */
[----:B---3--:R-:W-:Y:S01]  /*4580*/  IMAD R9, R4, UR5, RZ ;  /* 0x0000000504097c24 */ /* 0x008fe2000f8e02ff */
[----:B------:R-:W-:Y:S02]  /*4590*/  LEA R4, P6, R24, R21, 0x2 ;  /* 0x0000001518047211 */ /* 0x000fe400078c10ff */
[----:B------:R-:W-:Y:S02]  /*45a0*/  LEA.HI.X.SX32 R7, R22, R23, 0x2, P5 ;  /* 0x0000001716077211 */ /* 0x000fe400028f16ff */
[----:B------:R-:W-:-:S02]  /*45b0*/  LOP3.LUT R14, R0, 0x38, R125, 0xfe, !PT ;  /* 0x00000038000e7812 */ /* 0x000fc400078efe7d */
[C-C-:B------:R-:W-:Y:S02]  /*45c0*/  LOP3.LUT R18, R0.reuse, 0x34, R125.reuse, 0xfe, !PT ;  /* 0x0000003400127812 */ /* 0x140fe400078efe7d */
[--C-:B------:R-:W-:Y:S01]  /*45d0*/  LOP3.LUT R12, R0, 0x30, R125.reuse, 0xfe, !PT ;  /* 0x00000030000c7812 */ /* 0x100fe200078efe7d */
[----:B------:R-:W-:Y:S01]  /*45e0*/  IMAD R15, R14, UR5, RZ ;  /* 0x000000050e0f7c24 */ /* 0x000fe2000f8e02ff */
[----:B-1----:R-:W-:Y:S01]  /*45f0*/  LEA R10, P5, R2, R21, 0x2 ;  /* 0x00000015020a7211 */ /* 0x002fe200078a10ff */
[----:B------:R-:W-:Y:S01]  /*4600*/  IMAD R13, R18, UR5, RZ ;  /* 0x00000005120d7c24 */ /* 0x000fe2000f8e02ff */
[----:B------:R-:W-:Y:S02]  /*4610*/  LOP3.LUT R0, R0, 0x28, R125, 0xfe, !PT ;  /* 0x0000002800007812 */ /* 0x000fe400078efe7d */
[----:B------:R-:W-:Y:S02]  /*4620*/  LEA.HI.X.SX32 R5, R24, R23, 0x2, P6 ;  /* 0x0000001718057211 */ /* 0x000fe400030f16ff */
[----:B------:R-:W-:-:S02]  /*4630*/  LEA R8, P6, R9, R21, 0x2 ;  /* 0x0000001509087211 */ /* 0x000fc400078c10ff */
[----:B------:R-:W-:Y:S01]  /*4640*/  LEA.HI.X.SX32 R11, R2, R23, 0x2, P5 ;  /* 0x00000017020b7211 */ /* 0x000fe200028f16ff */
[----:B------:R1:W-:Y:S01]  /*4650*/  @P1 STG.E desc[UR12][R4.64], R28 ;  /* 0x0000001c04001986 */ /* 0x0003e2000c10190c */
[C---:B------:R-:W-:Y:S01]  /*4660*/  ISETP.LT.AND P5, PT, R0.reuse, R69, !P0 ;  /* 0x000000450000720c */ /* 0x040fe200047a1270 */
[----:B------:R-:W-:Y:S01]  /*4670*/  IMAD R0, R0, UR5, RZ ;  /* 0x0000000500007c24 */ /* 0x000fe2000f8e02ff */
[----:B------:R-:W-:Y:S01]  /*4680*/  LEA.HI.X.SX32 R9, R9, R23, 0x2, P6 ;  /* 0x0000001709097211 */ /* 0x000fe200030f16ff */
[C---:B------:R-:W-:Y:S01]  /*4690*/  IMAD R2, R12.reuse, UR5, RZ ;  /* 0x000000050c027c24 */ /* 0x040fe2000f8e02ff */
[----:B------:R2:W-:Y:S01]  /*46a0*/  @P3 STG.E desc[UR12][R6.64], R34 ;  /* 0x0000002206003986 */ /* 0x0005e2000c10190c */
[----:B------:R-:W-:-:S03]  /*46b0*/  ISETP.LT.AND P3, PT, R12, R69, !P0 ;  /* 0x000000450c00720c */ /* 0x000fc60004761270 */
[----:B------:R3:W-:Y:S01]  /*46c0*/  @P2 STG.E desc[UR12][R8.64], R17 ;  /* 0x0000001108002986 */ /* 0x0007e2000c10190c */
[----:B-1----:R-:W-:-:S03]  /*46d0*/  LEA R4, P1, R0, R21, 0x2 ;  /* 0x0000001500047211 */ /* 0x002fc600078210ff */
[----:B------:R1:W-:Y:S01]  /*46e0*/  @P4 STG.E desc[UR12][R10.64], R19 ;  /* 0x000000130a004986 */ /* 0x0003e2000c10190c */
[C---:B------:R-:W-:Y:S01]  /*46f0*/  ISETP.LT.AND P4, PT, R20.reuse, R69, !P0 ;  /* 0x000000451400720c */ /* 0x040fe20004781270 */
[----:B------:R-:W-:Y:S01]  /*4700*/  IMAD R20, R20, UR5, RZ ;  /* 0x0000000514147c24 */ /* 0x000fe2000f8e02ff */
[----:B------:R-:W-:-:S04]  /*4710*/  LEA.HI.X.SX32 R5, R0, R23, 0x2, P1 ;  /* 0x0000001700057211 */ /* 0x000fc800008f16ff */
[-C--:B--2---:R-:W-:Y:S01]  /*4720*/  LEA R6, P6, R20, R21.reuse, 0x2 ;  /* 0x0000001514067211 */ /* 0x084fe200078c10ff */
[----:B---3--:R-:W-:Y:S01]  /*4730*/  IMAD R17, R16, UR5, RZ ;  /* 0x0000000510117c24 */ /* 0x008fe2000f8e02ff */
[----:B------:R-:W-:Y:S01]  /*4740*/  LEA R8, P2, R2, R21, 0x2 ;  /* 0x0000001502087211 */ /* 0x000fe200078410ff */
[----:B------:R2:W-:Y:S01]  /*4750*/  @P5 STG.E desc[UR12][R4.64], R3 ;  /* 0x0000000304005986 */ /* 0x0005e2000c10190c */
[----:B------:R-:W-:Y:S02]  /*4760*/  LEA.HI.X.SX32 R7, R20, R23, 0x2, P6 ;  /* 0x0000001714077211 */ /* 0x000fe400030f16ff */
[----:B-1----:R-:W-:Y:S02]  /*4770*/  LEA R10, P1, R13, R21, 0x2 ;  /* 0x000000150d0a7211 */ /* 0x002fe400078210ff */
[----:B------:R-:W-:Y:S01]  /*4780*/  LEA.HI.X.SX32 R9, R2, R23, 0x2, P2 ;  /* 0x0000001702097211 */ /* 0x000fe200010f16ff */
[----:B------:R2:W-:Y:S01]  /*4790*/  @P4 STG.E desc[UR12][R6.64], R31 ;  /* 0x0000001f06004986 */ /* 0x0005e2000c10190c */
[----:B------:R-:W-:-:S02]  /*47a0*/  ISETP.LT.AND P2, PT, R18, R69, !P0 ;  /* 0x000000451200720c */ /* 0x000fc40004741270 */
[----:B------:R-:W-:Y:S01]  /*47b0*/  LEA.HI.X.SX32 R11, R13, R23, 0x2, P1 ;  /* 0x000000170d0b7211 */ /* 0x000fe200008f16ff */
[----:B------:R2:W-:Y:S01]  /*47c0*/  @P3 STG.E desc[UR12][R8.64], R27 ;  /* 0x0000001b08003986 */ /* 0x0005e2000c10190c */
[-C--:B------:R-:W-:Y:S02]  /*47d0*/  ISETP.LT.AND P1, PT, R14, R69.reuse, !P0 ;  /* 0x000000450e00720c */ /* 0x080fe40004721270 */
[----:B------:R-:W-:Y:S02]  /*47e0*/  ISETP.LT.AND P0, PT, R16, R69, !P0 ;  /* 0x000000451000720c */ /* 0x000fe40004701270 */
[----:B------:R-:W-:-:S04]  /*47f0*/  LEA R12, P6, R15, R21, 0x2 ;  /* 0x000000150f0c7211 */ /* 0x000fc800078c10ff */
[----:B------:R-:W-:Y:S01]  /*4800*/  LEA.HI.X.SX32 R13, R15, R23, 0x2, P6 ;  /* 0x000000170f0d7211 */ /* 0x000fe200030f16ff */
[----:B------:R2:W-:Y:S01]  /*4810*/  @P2 STG.E desc[UR12][R10.64], R33 ;  /* 0x000000210a002986 */ /* 0x0005e2000c10190c */
[----:B------:R-:W-:-:S03]  /*4820*/  LEA R14, P6, R17, R21, 0x2 ;  /* 0x00000015110e7211 */ /* 0x000fc600078c10ff */
[----:B------:R2:W-:Y:S01]  /*4830*/  @P1 STG.E desc[UR12][R12.64], R29 ;  /* 0x0000001d0c001986 */ /* 0x0005e2000c10190c */
[----:B------:R-:W-:Y:S01]  /*4840*/  LEA.HI.X.SX32 R15, R17, R23, 0x2, P6 ;  /* 0x00000017110f7211 */ /* 0x000fe200030f16ff */
[----:B------:R-:W-:Y:S08]  /*4850*/  @!P0 EXIT ;  /* 0x000000000000894d */ /* 0x000ff00003800000 */
[----:B------:R-:W-:Y:S01]  /*4860*/  STG.E desc[UR12][R14.64], R35 ;  /* 0x000000230e007986 */ /* 0x000fe2000c10190c */
[----:B------:R-:W-:Y:S05]  /*4870*/  EXIT ;  /* 0x000000000000794d */ /* 0x000fea0003800000 */
.L_x_3:
[----:B------:R-:W-:-:S00]  /*4880*/  BRA `(.L_x_3) ;  /* 0xfffffffc00fc7947 */ /* 0x000fc0000383ffff */
[----:B------:R-:W-:-:S00]  /*4890*/  NOP ;  /* 0x0000000000007918 */ /* 0x000fc00000000000 */
        /* <DEDUP_REMOVED lines=14> */
.L_x_4:


//--------------------- .nv.shared.matmul_kernel  --------------------------
	.section	.nv.shared.matmul_kernel,"aw",@nobits
	.sectionflags	@""
	.align	16
	.zero		1024


//--------------------- .nv.shared.reserved.0     --------------------------
	.section	.nv.shared.reserved.0,"aw",@nobits
	.weak		__nv_reservedSMEM_offset_0_alias
	.size		__nv_reservedSMEM_offset_0_alias, 0, 64
	.other		__nv_reservedSMEM_offset_0_alias,@"STO_CUDA_RESERVED_SHARED STV_DEFAULT"
__nv_reservedSMEM_offset_0_alias:
	.zero		0
	.zero		64


//--------------------- .nv.constant0.matmul_kernel --------------------------
	.section	.nv.constant0.matmul_kernel,"a",@progbits
	.sectionflags	@""
	.align	4
.nv.constant0.matmul_kernel:
	.zero		976


//--------------------- SYMBOLS --------------------------

	.type		.nv.reservedSmem.offset0,@object
	.size		.nv.reservedSmem.offset0,0x4
	.type		.nv.reservedSmem.cap,@object
	.size		.nv.reservedSmem.cap,0x4
